	.target	sm_90a

	.elftype	@"ET_EXEC"


//--------------------- .note.nv.tkinfo           --------------------------
	.section	.note.nv.tkinfo,"",@"SHT_NOTE"
	.sectionflags	@"SHF_NOTE_NV_TKINFO"
	.tkinfo
        /*0018*/ 	.word	0x00000002
        /*0030*/ 	.string	""
        /*0030*/ 	.string	"ptxas"
        /*0030*/ 	.string	"Cuda compilation tools, release 13.0, V13.0.88"
        /*0030*/ 	.string	"Build cuda_13.0.r13.0/compiler.36424714_0"
        /*0030*/ 	.string	"-arch sm_90a -m 64 "



//--------------------- .note.nv.cuinfo           --------------------------
	.section	.note.nv.cuinfo,"",@"SHT_NOTE"
	.sectionflags	@"SHF_NOTE_NV_CUINFO"
        /*0018*/ 	.short	0x0002
        /*001a*/ 	.short	0x005a
        /*001c*/ 	.short	0x0082
	.zero		2


//--------------------- .nv.info                  --------------------------
	.section	.nv.info,"",@"SHT_CUDA_INFO"
	.align	4


	//----- nvinfo : EIATTR_REGCOUNT
	.align		4
        /*0000*/ 	.byte	0x04, 0x2f
        /*0002*/ 	.short	(.L_15 - .L_14)
	.align		4
.L_14:
        /*0004*/ 	.word	index@(_ZN7cutlass13device_kernelINS_4gemm6kernel13GemmUniversalIN4cute5tupleIJiiiiEEENS1_10collective13CollectiveMmaINS1_34MainloopSm90TmaGmmaWarpSpecializedILi14ENS5_IJNS4_1CILi1EEESB_SB_EEENS1_35KernelTmaWarpSpecializedCooperativeEEENS5_IJNSA_ILi128EEESF_NSA_ILi64EEEEEEaNS5_IJlSB_lEEEaSI_NS4_8TiledMMAINS4_8MMA_AtomIJNS4_4SM904GMMA27MMA_64x128x32_S32S8S8_SS_TNEEEENS4_6LayoutINS5_IJNSA_ILi2EEESB_SB_EEENS5_IJSB_NSA_ILi0EEESS_EEEEENS5_IJNS4_10UnderscoreESV_SV_EEEEENS4_13SM90_TMA_LOADENS4_14ComposedLayoutINS4_7SwizzleILi2ELi4ELi3EEENS4_18smem_ptr_flag_bitsILi8EEENSP_INS5_IJNSA_ILi8EEESG_EEENS5_IJSG_SB_EEEEEEEvNS4_8identityESY_S18_vS19_EENS_8epilogue10collective6detail29Sm90TmaWarpSpecializedAdapterINS1C_15DefaultEpilogueIaSI_SI_NS1B_6thread17LinearCombinationIaLi1EiiLNS1G_9ScaleType4KindE0ELNS_15FloatRoundStyleE2EaEENS1_15EpilogueDefaultEEEEEvvEEEEvNT_6ParamsE)
        /*0008*/ 	.word	0x000000a8


	//----- nvinfo : EIATTR_FRAME_SIZE
	.align		4
.L_15:
        /*000c*/ 	.byte	0x04, 0x11
        /*000e*/ 	.short	(.L_17 - .L_16)
	.align		4
.L_16:
        /*0010*/ 	.word	index@(_ZN7cutlass13device_kernelINS_4gemm6kernel13GemmUniversalIN4cute5tupleIJiiiiEEENS1_10collective13CollectiveMmaINS1_34MainloopSm90TmaGmmaWarpSpecializedILi14ENS5_IJNS4_1CILi1EEESB_SB_EEENS1_35KernelTmaWarpSpecializedCooperativeEEENS5_IJNSA_ILi128EEESF_NSA_ILi64EEEEEEaNS5_IJlSB_lEEEaSI_NS4_8TiledMMAINS4_8MMA_AtomIJNS4_4SM904GMMA27MMA_64x128x32_S32S8S8_SS_TNEEEENS4_6LayoutINS5_IJNSA_ILi2EEESB_SB_EEENS5_IJSB_NSA_ILi0EEESS_EEEEENS5_IJNS4_10UnderscoreESV_SV_EEEEENS4_13SM90_TMA_LOADENS4_14ComposedLayoutINS4_7SwizzleILi2ELi4ELi3EEENS4_18smem_ptr_flag_bitsILi8EEENSP_INS5_IJNSA_ILi8EEESG_EEENS5_IJSG_SB_EEEEEEEvNS4_8identityESY_S18_vS19_EENS_8epilogue10collective6detail29Sm90TmaWarpSpecializedAdapterINS1C_15DefaultEpilogueIaSI_SI_NS1B_6thread17LinearCombinationIaLi1EiiLNS1G_9ScaleType4KindE0ELNS_15FloatRoundStyleE2EaEENS1_15EpilogueDefaultEEEEEvvEEEEvNT_6ParamsE)
        /*0014*/ 	.word	0x00000000


	//----- nvinfo : EIATTR_MIN_STACK_SIZE
	.align		4
.L_17:
        /*0018*/ 	.byte	0x04, 0x12
        /*001a*/ 	.short	(.L_19 - .L_18)
	.align		4
.L_18:
        /*001c*/ 	.word	index@(_ZN7cutlass13device_kernelINS_4gemm6kernel13GemmUniversalIN4cute5tupleIJiiiiEEENS1_10collective13CollectiveMmaINS1_34MainloopSm90TmaGmmaWarpSpecializedILi14ENS5_IJNS4_1CILi1EEESB_SB_EEENS1_35KernelTmaWarpSpecializedCooperativeEEENS5_IJNSA_ILi128EEESF_NSA_ILi64EEEEEEaNS5_IJlSB_lEEEaSI_NS4_8TiledMMAINS4_8MMA_AtomIJNS4_4SM904GMMA27MMA_64x128x32_S32S8S8_SS_TNEEEENS4_6LayoutINS5_IJNSA_ILi2EEESB_SB_EEENS5_IJSB_NSA_ILi0EEESS_EEEEENS5_IJNS4_10UnderscoreESV_SV_EEEEENS4_13SM90_TMA_LOADENS4_14ComposedLayoutINS4_7SwizzleILi2ELi4ELi3EEENS4_18smem_ptr_flag_bitsILi8EEENSP_INS5_IJNSA_ILi8EEESG_EEENS5_IJSG_SB_EEEEEEEvNS4_8identityESY_S18_vS19_EENS_8epilogue10collective6detail29Sm90TmaWarpSpecializedAdapterINS1C_15DefaultEpilogueIaSI_SI_NS1B_6thread17LinearCombinationIaLi1EiiLNS1G_9ScaleType4KindE0ELNS_15FloatRoundStyleE2EaEENS1_15EpilogueDefaultEEEEEvvEEEEvNT_6ParamsE)
        /*0020*/ 	.word	0x00000000
.L_19:


//--------------------- .nv.compat                --------------------------
	.section	.nv.compat,"",@"SHT_CUDA_COMPAT_INFO"
	.align	4
        /*0000*/ 	.byte	0x02, 0x09, 0x01, 0x00, 0x02, 0x02, 0x04, 0x00, 0x02, 0x05, 0x05, 0x00, 0x03, 0x07, 0x01, 0x01
        /*0010*/ 	.byte	0x02, 0x03, 0x01, 0x00, 0x02, 0x06, 0x01, 0x00, 0x04, 0x0b, 0x08, 0x00, 0x00, 0x00, 0x00, 0x00
        /*0020*/ 	.byte	0x00, 0x00, 0x00, 0x00


//--------------------- .nv.info._ZN7cutlass13device_kernelINS_4gemm6kernel13GemmUniversalIN4cute5tupleIJiiiiEEENS1_10collective13CollectiveMmaINS1_34MainloopSm90TmaGmmaWarpSpecializedILi14ENS5_IJNS4_1CILi1EEESB_SB_EEENS1_35KernelTmaWarpSpecializedCooperativeEEENS5_IJNSA_ILi128EEESF_NSA_ILi64EEEEEEaNS5_IJlSB_lEEEaSI_NS4_8TiledMMAINS4_8MMA_AtomIJNS4_4SM904GMMA27MMA_64x128x32_S32S8S8_SS_TNEEEENS4_6LayoutINS5_IJNSA_ILi2EEESB_SB_EEENS5_IJSB_NSA_ILi0EEESS_EEEEENS5_IJNS4_10UnderscoreESV_SV_EEEEENS4_13SM90_TMA_LOADENS4_14ComposedLayoutINS4_7SwizzleILi2ELi4ELi3EEENS4_18smem_ptr_flag_bitsILi8EEENSP_INS5_IJNSA_ILi8EEESG_EEENS5_IJSG_SB_EEEEEEEvNS4_8identityESY_S18_vS19_EENS_8epilogue10collective6detail29Sm90TmaWarpSpecializedAdapterINS1C_15DefaultEpilogueIaSI_SI_NS1B_6thread17LinearCombinationIaLi1EiiLNS1G_9ScaleType4KindE0ELNS_15FloatRoundStyleE2EaEENS1_15EpilogueDefaultEEEEEvvEEEEvNT_6ParamsE --------------------------
	.section	.nv.info._ZN7cutlass13device_kernelINS_4gemm6kernel13GemmUniversalIN4cute5tupleIJiiiiEEENS1_10collective13CollectiveMmaINS1_34MainloopSm90TmaGmmaWarpSpecializedILi14ENS5_IJNS4_1CILi1EEESB_SB_EEENS1_35KernelTmaWarpSpecializedCooperativeEEENS5_IJNSA_ILi128EEESF_NSA_ILi64EEEEEEaNS5_IJlSB_lEEEaSI_NS4_8TiledMMAINS4_8MMA_AtomIJNS4_4SM904GMMA27MMA_64x128x32_S32S8S8_SS_TNEEEENS4_6LayoutINS5_IJNSA_ILi2EEESB_SB_EEENS5_IJSB_NSA_ILi0EEESS_EEEEENS5_IJNS4_10UnderscoreESV_SV_EEEEENS4_13SM90_TMA_LOADENS4_14ComposedLayoutINS4_7SwizzleILi2ELi4ELi3EEENS4_18smem_ptr_flag_bitsILi8EEENSP_INS5_IJNSA_ILi8EEESG_EEENS5_IJSG_SB_EEEEEEEvNS4_8identityESY_S18_vS19_EENS_8epilogue10collective6detail29Sm90TmaWarpSpecializedAdapterINS1C_15DefaultEpilogueIaSI_SI_NS1B_6thread17LinearCombinationIaLi1EiiLNS1G_9ScaleType4KindE0ELNS_15FloatRoundStyleE2EaEENS1_15EpilogueDefaultEEEEEvvEEEEvNT_6ParamsE,"",@"SHT_CUDA_INFO"
	.sectionflags	@""
	.align	4


	//----- nvinfo : EIATTR_CUDA_API_VERSION
	.align		4
        /*0000*/ 	.byte	0x04, 0x37
        /*0002*/ 	.short	(.L_21 - .L_20)
.L_20:
        /*0004*/ 	.word	0x00000082


	//----- nvinfo : EIATTR_KPARAM_INFO
	.align		4
.L_21:
        /*0008*/ 	.byte	0x04, 0x17
        /*000a*/ 	.short	(.L_23 - .L_22)
.L_22:
        /*000c*/ 	.word	0x00000000
        /*0010*/ 	.short	0x0000
        /*0012*/ 	.short	0x0070
        /*0014*/ 	.byte	0x00, 0xf0, 0x01, 0x10


	//----- nvinfo : EIATTR_SPARSE_MMA_MASK
	.align		4
.L_23:
        /*0018*/ 	.byte	0x03, 0x50
        /*001a*/ 	.short	0x0000


	//----- nvinfo : EIATTR_MAXREG_COUNT
	.align		4
        /*001c*/ 	.byte	0x03, 0x1b
        /*001e*/ 	.short	0x00a8


	//----- nvinfo : EIATTR_NUM_BARRIERS
	.align		4
        /*0020*/ 	.byte	0x02, 0x4c
        /*0022*/ 	.byte	0x01
	.zero		1


	//----- nvinfo : EIATTR_EXTERNS
	.align		4
        /*0024*/ 	.byte	0x04, 0x0f
        /*0026*/ 	.short	(.L_25 - .L_24)


	//   ....[0]....
	.align		4
.L_24:
        /*0028*/ 	.word	index@(__assertfail)


	//----- nvinfo : EIATTR_MERCURY_ISA_VERSION
	.align		4
.L_25:
        /*002c*/ 	.byte	0x03, 0x5f
        /*002e*/ 	.short	0x0101


	//----- nvinfo : EIATTR_INT_WARP_WIDE_INSTR_OFFSETS
	.align		4
        /*0030*/ 	.byte	0x04, 0x31
        /*0032*/ 	.short	(.L_27 - .L_26)


	//   ....[0]....
.L_26:
        /*0034*/ 	.word	0x00000520


	//   ....[1]....
        /*0038*/ 	.word	0x00000550


	//   ....[2]....
        /*003c*/ 	.word	0x00000630


	//----- nvinfo : EIATTR_COOP_GROUP_MASK_REGIDS
	.align		4
.L_27:
        /*0040*/ 	.byte	0x04, 0x29
        /*0042*/ 	.short	(.L_29 - .L_28)


	//   ....[0]....
.L_28:
        /*0044*/ 	.word	0xffffffff


	//   ....[1]....
        /*0048*/ 	.word	0xffffffff


	//   ....[2]....
        /*004c*/ 	.word	0xffffffff


	//   ....[3]....
        /*0050*/ 	.word	0xffffffff


	//   ....[4]....
        /*0054*/ 	.word	0xffffffff


	//----- nvinfo : EIATTR_COOP_GROUP_INSTR_OFFSETS
	.align		4
.L_29:
        /*0058*/ 	.byte	0x04, 0x28
        /*005a*/ 	.short	(.L_31 - .L_30)


	//   ....[0]....
.L_30:
        /*005c*/ 	.word	0x00000060


	//   ....[1]....
        /*0060*/ 	.word	0x00000070


	//   ....[2]....
        /*0064*/ 	.word	0x00000130


	//   ....[3]....
        /*0068*/ 	.word	0x00000430


	//   ....[4]....
        /*006c*/ 	.word	0x000010d0


	//----- nvinfo : EIATTR_REG_RECONFIG
	.align		4
.L_31:
        /*0070*/ 	.byte	0x01, 0x54
	.zero		2


	//----- nvinfo : EIATTR_SYSCALL_OFFSETS
	.align		4
        /*0074*/ 	.byte	0x04, 0x46
        /*0076*/ 	.short	(.L_33 - .L_32)


	//   ....[0]....
.L_32:
        /*0078*/ 	.word	0x00001290


	//----- nvinfo : EIATTR_MBARRIER_INSTR_OFFSETS
	.align		4
.L_33:
        /*007c*/ 	.byte	0x04, 0x39
        /*007e*/ 	.short	(.L_35 - .L_34)


	//   ....[0]....
.L_34:
        /*0080*/ 	.word	0x00000250
        /*0084*/ 	.word	0x000000ff
        /*0088*/ 	.word	0x00000000
        /*008c*/ 	.short	0x0100
        /*008e*/ 	.byte	0x08
	.zero		1


	//   ....[1]....
        /*0090*/ 	.word	0x00000260
        /*0094*/ 	.word	0x000000ff
        /*0098*/ 	.word	0x00000070
        /*009c*/ 	.short	0x0100
        /*009e*/ 	.byte	0x08
	.zero		1


	//   ....[2]....
        /*00a0*/ 	.word	0x00000270
        /*00a4*/ 	.word	0x000000ff
        /*00a8*/ 	.word	0x00000008
        /*00ac*/ 	.short	0x0100
        /*00ae*/ 	.byte	0x08
	.zero		1


	//   ....[3]....
        /*00b0*/ 	.word	0x00000280
        /*00b4*/ 	.word	0x000000ff
        /*00b8*/ 	.word	0x00000078
        /*00bc*/ 	.short	0x0100
        /*00be*/ 	.byte	0x08
	.zero		1


	//   ....[4]....
        /*00c0*/ 	.word	0x00000290
        /*00c4*/ 	.word	0x000000ff
        /*00c8*/ 	.word	0x00000010
        /*00cc*/ 	.short	0x0100
        /*00ce*/ 	.byte	0x08
	.zero		1


	//   ....[5]....
        /*00d0*/ 	.word	0x000002a0
        /*00d4*/ 	.word	0x000000ff
        /*00d8*/ 	.word	0x00000080
        /*00dc*/ 	.short	0x0100
        /*00de*/ 	.byte	0x08
	.zero		1


	//   ....[6]....
        /*00e0*/ 	.word	0x000002b0
        /*00e4*/ 	.word	0x000000ff
        /*00e8*/ 	.word	0x00000018
        /*00ec*/ 	.short	0x0100
        /*00ee*/ 	.byte	0x08
	.zero		1


	//   ....[7]....
        /*00f0*/ 	.word	0x000002c0
        /*00f4*/ 	.word	0x000000ff
        /*00f8*/ 	.word	0x00000088
        /*00fc*/ 	.short	0x0100
        /*00fe*/ 	.byte	0x08
	.zero		1


	//   ....[8]....
        /*0100*/ 	.word	0x000002d0
        /*0104*/ 	.word	0x000000ff
        /*0108*/ 	.word	0x00000020
        /*010c*/ 	.short	0x0100
        /*010e*/ 	.byte	0x08
	.zero		1


	//   ....[9]....
        /*0110*/ 	.word	0x000002e0
        /*0114*/ 	.word	0x000000ff
        /*0118*/ 	.word	0x00000090
        /*011c*/ 	.short	0x0100
        /*011e*/ 	.byte	0x08
	.zero		1


	//   ....[10]....
        /*0120*/ 	.word	0x000002f0
        /*0124*/ 	.word	0x000000ff
        /*0128*/ 	.word	0x00000028
        /*012c*/ 	.short	0x0100
        /*012e*/ 	.byte	0x08
	.zero		1


	//   ....[11]....
        /*0130*/ 	.word	0x00000300
        /*0134*/ 	.word	0x000000ff
        /*0138*/ 	.word	0x00000098
        /*013c*/ 	.short	0x0100
        /*013e*/ 	.byte	0x08
	.zero		1


	//   ....[12]....
        /*0140*/ 	.word	0x00000310
        /*0144*/ 	.word	0x000000ff
        /*0148*/ 	.word	0x00000030
        /*014c*/ 	.short	0x0100
        /*014e*/ 	.byte	0x08
	.zero		1


	//   ....[13]....
        /*0150*/ 	.word	0x00000320
        /*0154*/ 	.word	0x000000ff
        /*0158*/ 	.word	0x000000a0
        /*015c*/ 	.short	0x0100
        /*015e*/ 	.byte	0x08
	.zero		1


	//   ....[14]....
        /*0160*/ 	.word	0x00000330
        /*0164*/ 	.word	0x000000ff
        /*0168*/ 	.word	0x00000038
        /*016c*/ 	.short	0x0100
        /*016e*/ 	.byte	0x08
	.zero		1


	//   ....[15]....
        /*0170*/ 	.word	0x00000340
        /*0174*/ 	.word	0x000000ff
        /*0178*/ 	.word	0x000000a8
        /*017c*/ 	.short	0x0100
        /*017e*/ 	.byte	0x08
	.zero		1


	//   ....[16]....
        /*0180*/ 	.word	0x00000350
        /*0184*/ 	.word	0x000000ff
        /*0188*/ 	.word	0x00000040
        /*018c*/ 	.short	0x0100
        /*018e*/ 	.byte	0x08
	.zero		1


	//   ....[17]....
        /*0190*/ 	.word	0x00000360
        /*0194*/ 	.word	0x000000ff
        /*0198*/ 	.word	0x000000b0
        /*019c*/ 	.short	0x0100
        /*019e*/ 	.byte	0x08
	.zero		1


	//   ....[18]....
        /*01a0*/ 	.word	0x00000370
        /*01a4*/ 	.word	0x000000ff
        /*01a8*/ 	.word	0x00000048
        /*01ac*/ 	.short	0x0100
        /*01ae*/ 	.byte	0x08
	.zero		1


	//   ....[19]....
        /*01b0*/ 	.word	0x00000380
        /*01b4*/ 	.word	0x000000ff
        /*01b8*/ 	.word	0x000000b8
        /*01bc*/ 	.short	0x0100
        /*01be*/ 	.byte	0x08
	.zero		1


	//   ....[20]....
        /*01c0*/ 	.word	0x00000390
        /*01c4*/ 	.word	0x000000ff
        /*01c8*/ 	.word	0x00000050
        /*01cc*/ 	.short	0x0100
        /*01ce*/ 	.byte	0x08
	.zero		1


	//   ....[21]....
        /*01d0*/ 	.word	0x000003a0
        /*01d4*/ 	.word	0x000000ff
        /*01d8*/ 	.word	0x000000c0
        /*01dc*/ 	.short	0x0100
        /*01de*/ 	.byte	0x08
	.zero		1


	//   ....[22]....
        /*01e0*/ 	.word	0x000003b0
        /*01e4*/ 	.word	0x000000ff
        /*01e8*/ 	.word	0x00000058
        /*01ec*/ 	.short	0x0100
        /*01ee*/ 	.byte	0x08
	.zero		1


	//   ....[23]....
        /*01f0*/ 	.word	0x000003c0
        /*01f4*/ 	.word	0x000000ff
        /*01f8*/ 	.word	0x000000c8
        /*01fc*/ 	.short	0x0100
        /*01fe*/ 	.byte	0x08
	.zero		1


	//   ....[24]....
        /*0200*/ 	.word	0x000003d0
        /*0204*/ 	.word	0x000000ff
        /*0208*/ 	.word	0x00000060
        /*020c*/ 	.short	0x0100
        /*020e*/ 	.byte	0x08
	.zero		1


	//   ....[25]....
        /*0210*/ 	.word	0x000003e0
        /*0214*/ 	.word	0x000000ff
        /*0218*/ 	.word	0x000000d0
        /*021c*/ 	.short	0x0100
        /*021e*/ 	.byte	0x08
	.zero		1


	//   ....[26]....
        /*0220*/ 	.word	0x000003f0
        /*0224*/ 	.word	0x000000ff
        /*0228*/ 	.word	0x00000068
        /*022c*/ 	.short	0x0100
        /*022e*/ 	.byte	0x08
	.zero		1


	//   ....[27]....
        /*0230*/ 	.word	0x00000400
        /*0234*/ 	.word	0x000000ff
        /*0238*/ 	.word	0x000000d8
        /*023c*/ 	.short	0x0100
        /*023e*/ 	.byte	0x08
	.zero		1


	//   ....[28]....
        /*0240*/ 	.word	0x000006a0
        /*0244*/ 	.word	0x000000ff
        /*0248*/ 	.word	0x000000f0
        /*024c*/ 	.short	0x0100
        /*024e*/ 	.byte	0x06
	.zero		1


	//   ....[29]....
        /*0250*/ 	.word	0x00000700
        /*0254*/ 	.word	0x000000ff
        /*0258*/ 	.word	0x000000f8
        /*025c*/ 	.short	0x0100
        /*025e*/ 	.byte	0x06
	.zero		1


	//   ....[30]....
        /*0260*/ 	.word	0x00001360
        /*0264*/ 	.word	0x00000003
        /*0268*/ 	.word	0x00000000
        /*026c*/ 	.short	0x010a
        /*026e*/ 	.byte	0x3f
	.zero		1


	//   ....[31]....
        /*0270*/ 	.word	0x000013a0
        /*0274*/ 	.word	0x00000003
        /*0278*/ 	.word	0x00000000
        /*027c*/ 	.short	0x010a
        /*027e*/ 	.byte	0x3f
	.zero		1


	//   ....[32]....
        /*0280*/ 	.word	0x00001670
        /*0284*/ 	.word	0x00000005
        /*0288*/ 	.word	0x00000000
        /*028c*/ 	.short	0x010a
        /*028e*/ 	.byte	0x3f
	.zero		1


	//   ....[33]....
        /*0290*/ 	.word	0x000016b0
        /*0294*/ 	.word	0x00000005
        /*0298*/ 	.word	0x00000000
        /*029c*/ 	.short	0x010a
        /*029e*/ 	.byte	0x3f
	.zero		1


	//   ....[34]....
        /*02a0*/ 	.word	0x00001810
        /*02a4*/ 	.word	0x00000004
        /*02a8*/ 	.word	0x00000000
        /*02ac*/ 	.short	0x0101
        /*02ae*/ 	.byte	0x3f
	.zero		1


	//   ....[35]....
        /*02b0*/ 	.word	0x00001a00
        /*02b4*/ 	.word	0x00000000
        /*02b8*/ 	.word	0x00000000
        /*02bc*/ 	.short	0x0101
        /*02be*/ 	.byte	0x3f
	.zero		1


	//   ....[36]....
        /*02c0*/ 	.word	0x00005fa0
        /*02c4*/ 	.word	0x0000000e
        /*02c8*/ 	.word	0x00000070
        /*02cc*/ 	.short	0x010a
        /*02ce*/ 	.byte	0x3f
	.zero		1


	//   ....[37]....
        /*02d0*/ 	.word	0x00006310
        /*02d4*/ 	.word	0x00000006
        /*02d8*/ 	.word	0x000000f8
        /*02dc*/ 	.short	0x0101
        /*02de*/ 	.byte	0x3f
	.zero		1


	//   ....[38]....
        /*02e0*/ 	.word	0x00006a40
        /*02e4*/ 	.word	0x00000007
        /*02e8*/ 	.word	0x00000000
        /*02ec*/ 	.short	0x010a
        /*02ee*/ 	.byte	0x3f
	.zero		1


	//   ....[39]....
        /*02f0*/ 	.word	0x00006ac0
        /*02f4*/ 	.word	0x00000009
        /*02f8*/ 	.word	0x00000000
        /*02fc*/ 	.short	0x010a
        /*02fe*/ 	.byte	0x3f
	.zero		1


	//   ....[40]....
        /*0300*/ 	.word	0x00006b50
        /*0304*/ 	.word	0x00000006
        /*0308*/ 	.word	0x00000000
        /*030c*/ 	.short	0x010a
        /*030e*/ 	.byte	0x3f
	.zero		1


	//   ....[41]....
        /*0310*/ 	.word	0x00006be0
        /*0314*/ 	.word	0x00000009
        /*0318*/ 	.word	0x00000000
        /*031c*/ 	.short	0x010a
        /*031e*/ 	.byte	0x3f
	.zero		1


	//   ....[42]....
        /*0320*/ 	.word	0x00006c70
        /*0324*/ 	.word	0x00000006
        /*0328*/ 	.word	0x00000000
        /*032c*/ 	.short	0x010a
        /*032e*/ 	.byte	0x3f
	.zero		1


	//   ....[43]....
        /*0330*/ 	.word	0x00006d00
        /*0334*/ 	.word	0x00000009
        /*0338*/ 	.word	0x00000000
        /*033c*/ 	.short	0x010a
        /*033e*/ 	.byte	0x3f
	.zero		1


	//   ....[44]....
        /*0340*/ 	.word	0x00006d90
        /*0344*/ 	.word	0x00000006
        /*0348*/ 	.word	0x00000000
        /*034c*/ 	.short	0x010a
        /*034e*/ 	.byte	0x3f
	.zero		1


	//   ....[45]....
        /*0350*/ 	.word	0x00006e20
        /*0354*/ 	.word	0x00000009
        /*0358*/ 	.word	0x00000000
        /*035c*/ 	.short	0x010a
        /*035e*/ 	.byte	0x3f
	.zero		1


	//   ....[46]....
        /*0360*/ 	.word	0x00006eb0
        /*0364*/ 	.word	0x00000006
        /*0368*/ 	.word	0x00000000
        /*036c*/ 	.short	0x010a
        /*036e*/ 	.byte	0x3f
	.zero		1


	//   ....[47]....
        /*0370*/ 	.word	0x00006f40
        /*0374*/ 	.word	0x00000009
        /*0378*/ 	.word	0x00000000
        /*037c*/ 	.short	0x010a
        /*037e*/ 	.byte	0x3f
	.zero		1


	//   ....[48]....
        /*0380*/ 	.word	0x00006fd0
        /*0384*/ 	.word	0x00000006
        /*0388*/ 	.word	0x00000000
        /*038c*/ 	.short	0x010a
        /*038e*/ 	.byte	0x3f
	.zero		1


	//   ....[49]....
        /*0390*/ 	.word	0x00007060
        /*0394*/ 	.word	0x00000009
        /*0398*/ 	.word	0x00000000
        /*039c*/ 	.short	0x010a
        /*039e*/ 	.byte	0x3f
	.zero		1


	//   ....[50]....
        /*03a0*/ 	.word	0x000070f0
        /*03a4*/ 	.word	0x00000006
        /*03a8*/ 	.word	0x00000000
        /*03ac*/ 	.short	0x010a
        /*03ae*/ 	.byte	0x3f
	.zero		1


	//   ....[51]....
        /*03b0*/ 	.word	0x00007180
        /*03b4*/ 	.word	0x00000003
        /*03b8*/ 	.word	0x00000000
        /*03bc*/ 	.short	0x010a
        /*03be*/ 	.byte	0x3f
	.zero		1


	//   ....[52]....
        /*03c0*/ 	.word	0x000071e0
        /*03c4*/ 	.word	0x00000003
        /*03c8*/ 	.word	0x00000000
        /*03cc*/ 	.short	0x010a
        /*03ce*/ 	.byte	0x3f
	.zero		1


	//   ....[53]....
        /*03d0*/ 	.word	0x00007230
        /*03d4*/ 	.word	0x00000005
        /*03d8*/ 	.word	0x00000000
        /*03dc*/ 	.short	0x010a
        /*03de*/ 	.byte	0x3f
	.zero		1


	//   ....[54]....
        /*03e0*/ 	.word	0x00007300
        /*03e4*/ 	.word	0x0000000e
        /*03e8*/ 	.word	0x00000070
        /*03ec*/ 	.short	0x010a
        /*03ee*/ 	.byte	0x3f
	.zero		1


	//   ....[55]....
        /*03f0*/ 	.word	0x000073d0
        /*03f4*/ 	.word	0x00000007
        /*03f8*/ 	.word	0x00000000
        /*03fc*/ 	.short	0x010a
        /*03fe*/ 	.byte	0x3f
	.zero		1


	//   ....[56]....
        /*0400*/ 	.word	0x00007420
        /*0404*/ 	.word	0x00000009
        /*0408*/ 	.word	0x00000000
        /*040c*/ 	.short	0x010a
        /*040e*/ 	.byte	0x3f
	.zero		1


	//   ....[57]....
        /*0410*/ 	.word	0x00007470
        /*0414*/ 	.word	0x00000006
        /*0418*/ 	.word	0x00000000
        /*041c*/ 	.short	0x010a
        /*041e*/ 	.byte	0x3f
	.zero		1


	//   ....[58]....
        /*0420*/ 	.word	0x000074c0
        /*0424*/ 	.word	0x00000009
        /*0428*/ 	.word	0x00000000
        /*042c*/ 	.short	0x010a
        /*042e*/ 	.byte	0x3f
	.zero		1


	//   ....[59]....
        /*0430*/ 	.word	0x00007510
        /*0434*/ 	.word	0x00000006
        /*0438*/ 	.word	0x00000000
        /*043c*/ 	.short	0x010a
        /*043e*/ 	.byte	0x3f
	.zero		1


	//   ....[60]....
        /*0440*/ 	.word	0x00007560
        /*0444*/ 	.word	0x00000009
        /*0448*/ 	.word	0x00000000
        /*044c*/ 	.short	0x010a
        /*044e*/ 	.byte	0x3f
	.zero		1


	//   ....[61]....
        /*0450*/ 	.word	0x000075b0
        /*0454*/ 	.word	0x00000006
        /*0458*/ 	.word	0x00000000
        /*045c*/ 	.short	0x010a
        /*045e*/ 	.byte	0x3f
	.zero		1


	//   ....[62]....
        /*0460*/ 	.word	0x00007600
        /*0464*/ 	.word	0x00000009
        /*0468*/ 	.word	0x00000000
        /*046c*/ 	.short	0x010a
        /*046e*/ 	.byte	0x3f
	.zero		1


	//   ....[63]....
        /*0470*/ 	.word	0x00007650
        /*0474*/ 	.word	0x00000006
        /*0478*/ 	.word	0x00000000
        /*047c*/ 	.short	0x010a
        /*047e*/ 	.byte	0x3f
	.zero		1


	//   ....[64]....
        /*0480*/ 	.word	0x000076a0
        /*0484*/ 	.word	0x00000009
        /*0488*/ 	.word	0x00000000
        /*048c*/ 	.short	0x010a
        /*048e*/ 	.byte	0x3f
	.zero		1


	//   ....[65]....
        /*0490*/ 	.word	0x000076f0
        /*0494*/ 	.word	0x00000006
        /*0498*/ 	.word	0x00000000
        /*049c*/ 	.short	0x010a
        /*049e*/ 	.byte	0x3f
	.zero		1


	//   ....[66]....
        /*04a0*/ 	.word	0x00007740
        /*04a4*/ 	.word	0x00000009
        /*04a8*/ 	.word	0x00000000
        /*04ac*/ 	.short	0x010a
        /*04ae*/ 	.byte	0x3f
	.zero		1


	//   ....[67]....
        /*04b0*/ 	.word	0x00007790
        /*04b4*/ 	.word	0x00000006
        /*04b8*/ 	.word	0x00000000
        /*04bc*/ 	.short	0x010a
        /*04be*/ 	.byte	0x3f
	.zero		1


	//----- nvinfo : EIATTR_NUM_MBARRIERS
	.align		4
.L_35:
        /*04c0*/ 	.byte	0x03, 0x38
        /*04c2*/ 	.short	0x001e


	//----- nvinfo : EIATTR_EXIT_INSTR_OFFSETS
	.align		4
        /*04c4*/ 	.byte	0x04, 0x1c
        /*04c6*/ 	.short	(.L_37 - .L_36)


	//   ....[0]....
.L_36:
        /*04c8*/ 	.word	0x00000750


	//   ....[1]....
        /*04cc*/ 	.word	0x00001010


	//   ....[2]....
        /*04d0*/ 	.word	0x00005610


	//   ....[3]....
        /*04d4*/ 	.word	0x00005c40


	//   ....[4]....
        /*04d8*/ 	.word	0x000071d0


	//----- nvinfo : EIATTR_MAX_THREADS
	.align		4
.L_37:
        /*04dc*/ 	.byte	0x04, 0x05
        /*04de*/ 	.short	(.L_39 - .L_38)
.L_38:
        /*04e0*/ 	.word	0x00000180
        /*04e4*/ 	.word	0x00000001
        /*04e8*/ 	.word	0x00000001


	//----- nvinfo : EIATTR_CRS_STACK_SIZE
	.align		4
.L_39:
        /*04ec*/ 	.byte	0x04, 0x1e
        /*04ee*/ 	.short	(.L_41 - .L_40)
.L_40:
        /*04f0*/ 	.word	0x00000000


	//----- nvinfo : EIATTR_CBANK_PARAM_SIZE
	.align		4
.L_41:
        /*04f4*/ 	.byte	0x03, 0x19
        /*04f6*/ 	.short	0x0470


	//----- nvinfo : EIATTR_PARAM_CBANK
	.align		4
        /*04f8*/ 	.byte	0x04, 0x0a
        /*04fa*/ 	.short	(.L_43 - .L_42)
	.align		4
.L_42:
        /*04fc*/ 	.word	index@(.nv.constant0._ZN7cutlass13device_kernelINS_4gemm6kernel13GemmUniversalIN4cute5tupleIJiiiiEEENS1_10collective13CollectiveMmaINS1_34MainloopSm90TmaGmmaWarpSpecializedILi14ENS5_IJNS4_1CILi1EEESB_SB_EEENS1_35KernelTmaWarpSpecializedCooperativeEEENS5_IJNSA_ILi128EEESF_NSA_ILi64EEEEEEaNS5_IJlSB_lEEEaSI_NS4_8TiledMMAINS4_8MMA_AtomIJNS4_4SM904GMMA27MMA_64x128x32_S32S8S8_SS_TNEEEENS4_6LayoutINS5_IJNSA_ILi2EEESB_SB_EEENS5_IJSB_NSA_ILi0EEESS_EEEEENS5_IJNS4_10UnderscoreESV_SV_EEEEENS4_13SM90_TMA_LOADENS4_14ComposedLayoutINS4_7SwizzleILi2ELi4ELi3EEENS4_18smem_ptr_flag_bitsILi8EEENSP_INS5_IJNSA_ILi8EEESG_EEENS5_IJSG_SB_EEEEEEEvNS4_8identityESY_S18_vS19_EENS_8epilogue10collective6detail29Sm90TmaWarpSpecializedAdapterINS1C_15DefaultEpilogueIaSI_SI_NS1B_6thread17LinearCombinationIaLi1EiiLNS1G_9ScaleType4KindE0ELNS_15FloatRoundStyleE2EaEENS1_15EpilogueDefaultEEEEEvvEEEEvNT_6ParamsE)
        /*0500*/ 	.short	0x0210
        /*0502*/ 	.short	0x0470


	//----- nvinfo : EIATTR_SW_WAR
	.align		4
.L_43:
        /*0504*/ 	.byte	0x04, 0x36
        /*0506*/ 	.short	(.L_45 - .L_44)
.L_44:
        /*0508*/ 	.word	0x00000008
.L_45:


//--------------------- .nv.callgraph             --------------------------
	.section	.nv.callgraph,"",@"SHT_CUDA_CALLGRAPH"
	.align	4
	.sectionentsize	8
	.align		4
        /*0000*/ 	.word	0x00000000
	.align		4
        /*0004*/ 	.word	0xffffffff
	.align		4
        /*0008*/ 	.word	index@(_ZN7cutlass13device_kernelINS_4gemm6kernel13GemmUniversalIN4cute5tupleIJiiiiEEENS1_10collective13CollectiveMmaINS1_34MainloopSm90TmaGmmaWarpSpecializedILi14ENS5_IJNS4_1CILi1EEESB_SB_EEENS1_35KernelTmaWarpSpecializedCooperativeEEENS5_IJNSA_ILi128EEESF_NSA_ILi64EEEEEEaNS5_IJlSB_lEEEaSI_NS4_8TiledMMAINS4_8MMA_AtomIJNS4_4SM904GMMA27MMA_64x128x32_S32S8S8_SS_TNEEEENS4_6LayoutINS5_IJNSA_ILi2EEESB_SB_EEENS5_IJSB_NSA_ILi0EEESS_EEEEENS5_IJNS4_10UnderscoreESV_SV_EEEEENS4_13SM90_TMA_LOADENS4_14ComposedLayoutINS4_7SwizzleILi2ELi4ELi3EEENS4_18smem_ptr_flag_bitsILi8EEENSP_INS5_IJNSA_ILi8EEESG_EEENS5_IJSG_SB_EEEEEEEvNS4_8identityESY_S18_vS19_EENS_8epilogue10collective6detail29Sm90TmaWarpSpecializedAdapterINS1C_15DefaultEpilogueIaSI_SI_NS1B_6thread17LinearCombinationIaLi1EiiLNS1G_9ScaleType4KindE0ELNS_15FloatRoundStyleE2EaEENS1_15EpilogueDefaultEEEEEvvEEEEvNT_6ParamsE)
	.align		4
        /*000c*/ 	.word	index@(__assertfail)
	.align		4
        /*0010*/ 	.word	0x00000000
	.align		4
        /*0014*/ 	.word	0xfffffffe
	.align		4
        /*0018*/ 	.word	0x00000000
	.align		4
        /*001c*/ 	.word	0xfffffffd
	.align		4
        /*0020*/ 	.word	0x00000000
	.align		4
        /*0024*/ 	.word	0xfffffffc


//--------------------- .nv.constant4             --------------------------
	.section	.nv.constant4,"a",@progbits
	.align	8
	.align		8
.nv.constant4:
        /*0000*/ 	.dword	__assertfail
	.align		8
        /*0008*/ 	.dword	__unnamed_1
	.align		8
        /*0010*/ 	.dword	_ZN40_INTERNAL_48142900_4_k_cu_cfb0d52b_244334cuda3std3__45__cpo5beginE
	.align		8
        /*0018*/ 	.dword	_ZN40_INTERNAL_48142900_4_k_cu_cfb0d52b_244334cuda3std3__45__cpo3endE
	.align		8
        /*0020*/ 	.dword	_ZN40_INTERNAL_48142900_4_k_cu_cfb0d52b_244334cuda3std3__45__cpo6cbeginE
	.align		8
        /*0028*/ 	.dword	_ZN40_INTERNAL_48142900_4_k_cu_cfb0d52b_244334cuda3std3__45__cpo4cendE
	.align		8
        /*0030*/ 	.dword	_ZN40_INTERNAL_48142900_4_k_cu_cfb0d52b_244334cuda3std3__442_GLOBAL__N__48142900_4_k_cu_cfb0d52b_244336ignoreE
	.align		8
        /*0038*/ 	.dword	_ZN40_INTERNAL_48142900_4_k_cu_cfb0d52b_244334cuda3std3__419piecewise_constructE
	.align		8
        /*0040*/ 	.dword	_ZN40_INTERNAL_48142900_4_k_cu_cfb0d52b_244334cuda3std3__48in_placeE
	.align		8
        /*0048*/ 	.dword	_ZN40_INTERNAL_48142900_4_k_cu_cfb0d52b_244334cuda3std6ranges3__45__cpo4swapE
	.align		8
        /*0050*/ 	.dword	_ZN40_INTERNAL_48142900_4_k_cu_cfb0d52b_244334cuda3std6ranges3__45__cpo9iter_moveE
	.align		8
        /*0058*/ 	.dword	_ZN40_INTERNAL_48142900_4_k_cu_cfb0d52b_244334cute7productE
	.align		8
        /*0060*/ 	.dword	_ZN40_INTERNAL_48142900_4_k_cu_cfb0d52b_244334cute1_E
	.align		8
        /*0068*/ 	.dword	$str$22
	.align		8
        /*0070*/ 	.dword	$str$23


//--------------------- .text._ZN7cutlass13device_kernelINS_4gemm6kernel13GemmUniversalIN4cute5tupleIJiiiiEEENS1_10collective13CollectiveMmaINS1_34MainloopSm90TmaGmmaWarpSpecializedILi14ENS5_IJNS4_1CILi1EEESB_SB_EEENS1_35KernelTmaWarpSpecializedCooperativeEEENS5_IJNSA_ILi128EEESF_NSA_ILi64EEEEEEaNS5_IJlSB_lEEEaSI_NS4_8TiledMMAINS4_8MMA_AtomIJNS4_4SM904GMMA27MMA_64x128x32_S32S8S8_SS_TNEEEENS4_6LayoutINS5_IJNSA_ILi2EEESB_SB_EEENS5_IJSB_NSA_ILi0EEESS_EEEEENS5_IJNS4_10UnderscoreESV_SV_EEEEENS4_13SM90_TMA_LOADENS4_14ComposedLayoutINS4_7SwizzleILi2ELi4ELi3EEENS4_18smem_ptr_flag_bitsILi8EEENSP_INS5_IJNSA_ILi8EEESG_EEENS5_IJSG_SB_EEEEEEEvNS4_8identityESY_S18_vS19_EENS_8epilogue10collective6detail29Sm90TmaWarpSpecializedAdapterINS1C_15DefaultEpilogueIaSI_SI_NS1B_6thread17LinearCombinationIaLi1EiiLNS1G_9ScaleType4KindE0ELNS_15FloatRoundStyleE2EaEENS1_15EpilogueDefaultEEEEEvvEEEEvNT_6ParamsE --------------------------
	.section	.text._ZN7cutlass13device_kernelINS_4gemm6kernel13GemmUniversalIN4cute5tupleIJiiiiEEENS1_10collective13CollectiveMmaINS1_34MainloopSm90TmaGmmaWarpSpecializedILi14ENS5_IJNS4_1CILi1EEESB_SB_EEENS1_35KernelTmaWarpSpecializedCooperativeEEENS5_IJNSA_ILi128EEESF_NSA_ILi64EEEEEEaNS5_IJlSB_lEEEaSI_NS4_8TiledMMAINS4_8MMA_AtomIJNS4_4SM904GMMA27MMA_64x128x32_S32S8S8_SS_TNEEEENS4_6LayoutINS5_IJNSA_ILi2EEESB_SB_EEENS5_IJSB_NSA_ILi0EEESS_EEEEENS5_IJNS4_10UnderscoreESV_SV_EEEEENS4_13SM90_TMA_LOADENS4_14ComposedLayoutINS4_7SwizzleILi2ELi4ELi3EEENS4_18smem_ptr_flag_bitsILi8EEENSP_INS5_IJNSA_ILi8EEESG_EEENS5_IJSG_SB_EEEEEEEvNS4_8identityESY_S18_vS19_EENS_8epilogue10collective6detail29Sm90TmaWarpSpecializedAdapterINS1C_15DefaultEpilogueIaSI_SI_NS1B_6thread17LinearCombinationIaLi1EiiLNS1G_9ScaleType4KindE0ELNS_15FloatRoundStyleE2EaEENS1_15EpilogueDefaultEEEEEvvEEEEvNT_6ParamsE,"ax",@progbits
	.align	128
.text._ZN7cutlass13device_kernelINS_4gemm6kernel13GemmUniversalIN4cute5tupleIJiiiiEEENS1_10collective13CollectiveMmaINS1_34MainloopSm90TmaGmmaWarpSpecializedILi14ENS5_IJNS4_1CILi1EEESB_SB_EEENS1_35KernelTmaWarpSpecializedCooperativeEEENS5_IJNSA_ILi128EEESF_NSA_ILi64EEEEEEaNS5_IJlSB_lEEEaSI_NS4_8TiledMMAINS4_8MMA_AtomIJNS4_4SM904GMMA27MMA_64x128x32_S32S8S8_SS_TNEEEENS4_6LayoutINS5_IJNSA_ILi2EEESB_SB_EEENS5_IJSB_NSA_ILi0EEESS_EEEEENS5_IJNS4_10UnderscoreESV_SV_EEEEENS4_13SM90_TMA_LOADENS4_14ComposedLayoutINS4_7SwizzleILi2ELi4ELi3EEENS4_18smem_ptr_flag_bitsILi8EEENSP_INS5_IJNSA_ILi8EEESG_EEENS5_IJSG_SB_EEEEEEEvNS4_8identityESY_S18_vS19_EENS_8epilogue10collective6detail29Sm90TmaWarpSpecializedAdapterINS1C_15DefaultEpilogueIaSI_SI_NS1B_6thread17LinearCombinationIaLi1EiiLNS1G_9ScaleType4KindE0ELNS_15FloatRoundStyleE2EaEENS1_15EpilogueDefaultEEEEEvvEEEEvNT_6ParamsE:
        .type           _ZN7cutlass13device_kernelINS_4gemm6kernel13GemmUniversalIN4cute5tupleIJiiiiEEENS1_10collective13CollectiveMmaINS1_34MainloopSm90TmaGmmaWarpSpecializedILi14ENS5_IJNS4_1CILi1EEESB_SB_EEENS1_35KernelTmaWarpSpecializedCooperativeEEENS5_IJNSA_ILi128EEESF_NSA_ILi64EEEEEEaNS5_IJlSB_lEEEaSI_NS4_8TiledMMAINS4_8MMA_AtomIJNS4_4SM904GMMA27MMA_64x128x32_S32S8S8_SS_TNEEEENS4_6LayoutINS5_IJNSA_ILi2EEESB_SB_EEENS5_IJSB_NSA_ILi0EEESS_EEEEENS5_IJNS4_10UnderscoreESV_SV_EEEEENS4_13SM90_TMA_LOADENS4_14ComposedLayoutINS4_7SwizzleILi2ELi4ELi3EEENS4_18smem_ptr_flag_bitsILi8EEENSP_INS5_IJNSA_ILi8EEESG_EEENS5_IJSG_SB_EEEEEEEvNS4_8identityESY_S18_vS19_EENS_8epilogue10collective6detail29Sm90TmaWarpSpecializedAdapterINS1C_15DefaultEpilogueIaSI_SI_NS1B_6thread17LinearCombinationIaLi1EiiLNS1G_9ScaleType4KindE0ELNS_15FloatRoundStyleE2EaEENS1_15EpilogueDefaultEEEEEvvEEEEvNT_6ParamsE,@function
        .size           _ZN7cutlass13device_kernelINS_4gemm6kernel13GemmUniversalIN4cute5tupleIJiiiiEEENS1_10collective13CollectiveMmaINS1_34MainloopSm90TmaGmmaWarpSpecializedILi14ENS5_IJNS4_1CILi1EEESB_SB_EEENS1_35KernelTmaWarpSpecializedCooperativeEEENS5_IJNSA_ILi128EEESF_NSA_ILi64EEEEEEaNS5_IJlSB_lEEEaSI_NS4_8TiledMMAINS4_8MMA_AtomIJNS4_4SM904GMMA27MMA_64x128x32_S32S8S8_SS_TNEEEENS4_6LayoutINS5_IJNSA_ILi2EEESB_SB_EEENS5_IJSB_NSA_ILi0EEESS_EEEEENS5_IJNS4_10UnderscoreESV_SV_EEEEENS4_13SM90_TMA_LOADENS4_14ComposedLayoutINS4_7SwizzleILi2ELi4ELi3EEENS4_18smem_ptr_flag_bitsILi8EEENSP_INS5_IJNSA_ILi8EEESG_EEENS5_IJSG_SB_EEEEEEEvNS4_8identityESY_S18_vS19_EENS_8epilogue10collective6detail29Sm90TmaWarpSpecializedAdapterINS1C_15DefaultEpilogueIaSI_SI_NS1B_6thread17LinearCombinationIaLi1EiiLNS1G_9ScaleType4KindE0ELNS_15FloatRoundStyleE2EaEENS1_15EpilogueDefaultEEEEEvvEEEEvNT_6ParamsE,(.L_x_219 - _ZN7cutlass13device_kernelINS_4gemm6kernel13GemmUniversalIN4cute5tupleIJiiiiEEENS1_10collective13CollectiveMmaINS1_34MainloopSm90TmaGmmaWarpSpecializedILi14ENS5_IJNS4_1CILi1EEESB_SB_EEENS1_35KernelTmaWarpSpecializedCooperativeEEENS5_IJNSA_ILi128EEESF_NSA_ILi64EEEEEEaNS5_IJlSB_lEEEaSI_NS4_8TiledMMAINS4_8MMA_AtomIJNS4_4SM904GMMA27MMA_64x128x32_S32S8S8_SS_TNEEEENS4_6LayoutINS5_IJNSA_ILi2EEESB_SB_EEENS5_IJSB_NSA_ILi0EEESS_EEEEENS5_IJNS4_10UnderscoreESV_SV_EEEEENS4_13SM90_TMA_LOADENS4_14ComposedLayoutINS4_7SwizzleILi2ELi4ELi3EEENS4_18smem_ptr_flag_bitsILi8EEENSP_INS5_IJNSA_ILi8EEESG_EEENS5_IJSG_SB_EEEEEEEvNS4_8identityESY_S18_vS19_EENS_8epilogue10collective6detail29Sm90TmaWarpSpecializedAdapterINS1C_15DefaultEpilogueIaSI_SI_NS1B_6thread17LinearCombinationIaLi1EiiLNS1G_9ScaleType4KindE0ELNS_15FloatRoundStyleE2EaEENS1_15EpilogueDefaultEEEEEvvEEEEvNT_6ParamsE)
        .other          _ZN7cutlass13device_kernelINS_4gemm6kernel13GemmUniversalIN4cute5tupleIJiiiiEEENS1_10collective13CollectiveMmaINS1_34MainloopSm90TmaGmmaWarpSpecializedILi14ENS5_IJNS4_1CILi1EEESB_SB_EEENS1_35KernelTmaWarpSpecializedCooperativeEEENS5_IJNSA_ILi128EEESF_NSA_ILi64EEEEEEaNS5_IJlSB_lEEEaSI_NS4_8TiledMMAINS4_8MMA_AtomIJNS4_4SM904GMMA27MMA_64x128x32_S32S8S8_SS_TNEEEENS4_6LayoutINS5_IJNSA_ILi2EEESB_SB_EEENS5_IJSB_NSA_ILi0EEESS_EEEEENS5_IJNS4_10UnderscoreESV_SV_EEEEENS4_13SM90_TMA_LOADENS4_14ComposedLayoutINS4_7SwizzleILi2ELi4ELi3EEENS4_18smem_ptr_flag_bitsILi8EEENSP_INS5_IJNSA_ILi8EEESG_EEENS5_IJSG_SB_EEEEEEEvNS4_8identityESY_S18_vS19_EENS_8epilogue10collective6detail29Sm90TmaWarpSpecializedAdapterINS1C_15DefaultEpilogueIaSI_SI_NS1B_6thread17LinearCombinationIaLi1EiiLNS1G_9ScaleType4KindE0ELNS_15FloatRoundStyleE2EaEENS1_15EpilogueDefaultEEEEEvvEEEEvNT_6ParamsE,@"STO_CUDA_ENTRY STV_DEFAULT"
_ZN7cutlass13device_kernelINS_4gemm6kernel13GemmUniversalIN4cute5tupleIJiiiiEEENS1_10collective13CollectiveMmaINS1_34MainloopSm90TmaGmmaWarpSpecializedILi14ENS5_IJNS4_1CILi1EEESB_SB_EEENS1_35KernelTmaWarpSpecializedCooperativeEEENS5_IJNSA_ILi128EEESF_NSA_ILi64EEEEEEaNS5_IJlSB_lEEEaSI_NS4_8TiledMMAINS4_8MMA_AtomIJNS4_4SM904GMMA27MMA_64x128x32_S32S8S8_SS_TNEEEENS4_6LayoutINS5_IJNSA_ILi2EEESB_SB_EEENS5_IJSB_NSA_ILi0EEESS_EEEEENS5_IJNS4_10UnderscoreESV_SV_EEEEENS4_13SM90_TMA_LOADENS4_14ComposedLayoutINS4_7SwizzleILi2ELi4ELi3EEENS4_18smem_ptr_flag_bitsILi8EEENSP_INS5_IJNSA_ILi8EEESG_EEENS5_IJSG_SB_EEEEEEEvNS4_8identityESY_S18_vS19_EENS_8epilogue10collective6detail29Sm90TmaWarpSpecializedAdapterINS1C_15DefaultEpilogueIaSI_SI_NS1B_6thread17LinearCombinationIaLi1EiiLNS1G_9ScaleType4KindE0ELNS_15FloatRoundStyleE2EaEENS1_15EpilogueDefaultEEEEEvvEEEEvNT_6ParamsE:
[----:B------:R-:W0:Y:S01]  /*0000*/  LDC R1, c[0x0][0x28] ;  /* 0x00000a00ff017b82 */ /* 0x000e220000000800 */
[----:B------:R-:W1:Y:S01]  /*0010*/  S2R R18, SR_TID.X ;  /* 0x0000000000127919 */ /* 0x000e620000002100 */
[----:B------:R-:W-:Y:S01]  /*0020*/  ELECT P0, URZ, PT ;  /* 0x00000000003f782f */ /* 0x000fe20003800000 */
[----:B------:R-:W-:Y:S01]  /*0030*/  BSSY B0, `(.L_x_0) ;  /* 0x000000f000007945 */ /* 0x000fe20003800000 */
[--C-:B-1----:R-:W-:Y:S02]  /*0040*/  SHF.R.U32.HI R0, RZ, 0x5, R18.reuse ;  /* 0x00000005ff007819 */ /* 0x102fe40000011612 */
[----:B------:R-:W-:-:S03]  /*0050*/  SHF.R.U32.HI R2, RZ, 0x7, R18 ;  /* 0x00000007ff027819 */ /* 0x000fc60000011612 */
[----:B------:R-:W1:Y:S04]  /*0060*/  SHFL.IDX PT, R5, R0, RZ, 0x1f ;  /* 0x00001fff00057589 */ /* 0x000e6800000e0000 */
[----:B------:R2:W3:Y:S01]  /*0070*/  SHFL.IDX PT, R8, R2, RZ, 0x1f ;  /* 0x00001fff02087589 */ /* 0x0004e200000e0000 */
[----:B-1----:R-:W-:-:S13]  /*0080*/  ISETP.NE.OR P0, PT, R5, RZ, !P0 ;  /* 0x000000ff0500720c */ /* 0x002fda0004705670 */
[----:B0-23--:R-:W-:Y:S05]  /*0090*/  @P0 BRA `(.L_x_1) ;  /* 0x0000000000200947 */ /* 0x00dfea0003800000 */
[----:B------:R-:W-:Y:S02]  /*00a0*/  ULDC.64 UR4, c[0x0][0x198] ;  /* 0x0000660000047ab9 */ /* 0x000fe40000000a00 */
[----:B------:R-:W-:Y:S02]  /*00b0*/  UIADD3 UR6, UP0, UR4, 0xf0, URZ ;  /* 0x000000f004067890 */ /* 0x000fe4000ff1e03f */
[----:B------:R-:W-:Y:S02]  /*00c0*/  UIADD3 UR4, UP1, UR4, 0x1f0, URZ ;  /* 0x000001f004047890 */ /* 0x000fe4000ff3e03f */
[----:B------:R-:W-:Y:S02]  /*00d0*/  UIADD3.X UR7, URZ, UR5, URZ, UP0, !UPT ;  /* 0x000000053f077290 */ /* 0x000fe400087fe43f */
[----:B------:R-:W-:-:S07]  /*00e0*/  UIADD3.X UR5, URZ, UR5, URZ, UP1, !UPT ;  /* 0x000000053f057290 */ /* 0x000fce0008ffe43f */
[----:B------:R0:W-:Y:S02]  /*00f0*/  UTMACCTL.PF [UR6] ;  /* 0x00000000060079b9 */ /* 0x0001e40008040000 */
[----:B------:R0:W-:Y:S02]  /*0100*/  UTMACCTL.PF [UR4] ;  /* 0x00000000040079b9 */ /* 0x0001e40008040000 */
[----:B0-----:R-:W-:Y:S01]  /*0110*/  NOP ;  /* 0x0000000000007918 */ /* 0x001fe20000000000 */
.L_x_1:
[----:B------:R-:W-:Y:S05]  /*0120*/  BSYNC B0 ;  /* 0x0000000000007941 */ /* 0x000fea0003800000 */
.L_x_0:
[----:B------:R-:W0:Y:S02]  /*0130*/  SHFL.IDX PT, R2, R0, RZ, 0x1f ;  /* 0x00001fff00027589 */ /* 0x000e2400000e0000 */
[----:B0-----:R-:W-:-:S13]  /*0140*/  ISETP.NE.AND P0, PT, R2, RZ, PT ;  /* 0x000000ff0200720c */ /* 0x001fda0003f05270 */
[----:B------:R-:W-:Y:S05]  /*0150*/  @P0 BRA `(.L_x_2) ;  /* 0x0000000000b40947 */ /* 0x000fea0003800000 */
[----:B------:R-:W-:Y:S01]  /*0160*/  ELECT P0, URZ, PT ;  /* 0x00000000003f782f */ /* 0x000fe20003800000 */
[----:B------:R-:W-:-:S12]  /*0170*/  BSSY B0, `(.L_x_2) ;  /* 0x000002b000007945 */ /* 0x000fd80003800000 */
[----:B------:R-:W-:Y:S05]  /*0180*/  @!P0 BRA `(.L_x_3) ;  /* 0x0000000000a48947 */ /* 0x000fea0003800000 */
[----:B------:R-:W0:Y:S01]  /*0190*/  S2UR UR8, SR_CgaCtaId ;  /* 0x00000000000879c3 */ /* 0x000e220000008800 */
[----:B------:R-:W-:Y:S01]  /*01a0*/  UMOV UR4, 0x400 ;  /* 0x0000040000047882 */ /* 0x000fe20000000000 */
[----:B------:R-:W-:Y:S01]  /*01b0*/  UMOV UR5, 0x1 ;  /* 0x0000000100057882 */ /* 0x000fe20000000000 */
[----:B------:R-:W-:Y:S02]  /*01c0*/  UMOV UR6, 0x100 ;  /* 0x0000010000067882 */ /* 0x000fe40000000000 */
[----:B------:R-:W-:-:S04]  /*01d0*/  UIADD3 UR6, -UR6, 0x100000, URZ ;  /* 0x0010000006067890 */ /* 0x000fc8000fffe13f */
[----:B------:R-:W-:Y:S02]  /*01e0*/  USHF.L.U32 UR7, UR6, 0xb, URZ ;  /* 0x0000000b06077899 */ /* 0x000fe4000800063f */
[----:B------:R-:W-:Y:S02]  /*01f0*/  USHF.L.U32 UR6, UR6, 0x1, URZ ;  /* 0x0000000106067899 */ /* 0x000fe4000800063f */
[----:B0-----:R-:W-:Y:S02]  /*0200*/  ULEA UR8, UR8, UR4, 0x18 ;  /* 0x0000000408087291 */ /* 0x001fe4000f8ec03f */
[----:B------:R-:W-:-:S04]  /*0210*/  UIADD3 UR4, -UR5, 0x100000, URZ ;  /* 0x0010000005047890 */ /* 0x000fc8000fffe13f */
[----:B------:R-:W-:Y:S02]  /*0220*/  USHF.L.U32 UR5, UR4, 0xb, URZ ;  /* 0x0000000b04057899 */ /* 0x000fe4000800063f */
[----:B------:R-:W-:Y:S01]  /*0230*/  USHF.L.U32 UR4, UR4, 0x1, URZ ;  /* 0x0000000104047899 */ /* 0x000fe2000800063f */
[----:B------:R-:W0:Y:S11]  /*0240*/  FENCE.VIEW.ASYNC.S ;  /* 0x00000000000073c6 */ /* 0x000e360000000000 */
[----:B0-----:R0:W1:Y:S01]  /*0250*/  SYNCS.EXCH.64 URZ, [UR8], UR4 ;  /* 0x00000004083f75b2 */ /* 0x0010620008000100 */
[----:B------:R0:W2:Y:S01]  /*0260*/  SYNCS.EXCH.64 URZ, [UR8+0x70], UR6 ;  /* 0x00007006083f75b2 */ /* 0x0000a20008000100 */
[----:B------:R0:W3:Y:S01]  /*0270*/  SYNCS.EXCH.64 URZ, [UR8+0x8], UR4 ;  /* 0x00000804083f75b2 */ /* 0x0000e20008000100 */
[----:B------:R0:W4:Y:S01]  /*0280*/  SYNCS.EXCH.64 URZ, [UR8+0x78], UR6 ;  /* 0x00007806083f75b2 */ /* 0x0001220008000100 */
[----:B------:R0:W0:Y:S01]  /*0290*/  SYNCS.EXCH.64 URZ, [UR8+0x10], UR4 ;  /* 0x00001004083f75b2 */ /* 0x0000220008000100 */
        /* <DEDUP_REMOVED lines=23> */
[----:B-1234-:R-:W-:Y:S01]  /*0410*/  NOP ;  /* 0x0000000000007918 */ /* 0x01efe20000000000 */
.L_x_3:
[----:B0-----:R-:W-:Y:S05]  /*0420*/  BSYNC B0 ;  /* 0x0000000000007941 */ /* 0x001fea0003800000 */
.L_x_2:
[----:B------:R-:W0:Y:S01]  /*0430*/  SHFL.IDX PT, R0, R0, RZ, 0x1f ;  /* 0x00001fff00007589 */ /* 0x000e2200000e0000 */
[----:B------:R-:W-:Y:S01]  /*0440*/  ELECT P0, URZ, PT ;  /* 0x00000000003f782f */ /* 0x000fe20003800000 */
[----:B------:R-:W1:Y:S01]  /*0450*/  LDC R2, c[0x0][0x65c] ;  /* 0x00019700ff027b82 */ /* 0x000e620000000800 */
[----:B------:R-:W-:Y:S01]  /*0460*/  SHF.R.S32.HI R6, RZ, 0x1f, R5 ;  /* 0x0000001fff067819 */ /* 0x000fe20000011405 */
[----:B------:R-:W2:Y:S01]  /*0470*/  S2R R3, SR_CTAID.Y ;  /* 0x0000000000037919 */ /* 0x000ea20000002600 */
[----:B------:R-:W-:Y:S01]  /*0480*/  UMOV UR4, 0x20 ;  /* 0x0000002000047882 */ /* 0x000fe20000000000 */
[----:B------:R-:W-:Y:S01]  /*0490*/  ISETP.NE.AND P2, PT, R8, RZ, PT ;  /* 0x000000ff0800720c */ /* 0x000fe20003f45270 */
[----:B------:R-:W-:Y:S01]  /*04a0*/  NOP ;  /* 0x0000000000007918 */ /* 0x000fe20000000000 */
[----:B------:R-:W3:Y:S01]  /*04b0*/  S2R R4, SR_CTAID.X ;  /* 0x0000000000047919 */ /* 0x000ee20000002500 */
[----:B------:R-:W-:Y:S01]  /*04c0*/  LEA.HI R6, R6, R5, RZ, 0x2 ;  /* 0x0000000506067211 */ /* 0x000fe200078f10ff */
[----:B------:R-:W-:Y:S01]  /*04d0*/  NOP ;  /* 0x0000000000007918 */ /* 0x000fe20000000000 */
[----:B0-----:R-:W-:-:S02]  /*04e0*/  ISETP.NE.OR P0, PT, R0, RZ, !P0 ;  /* 0x000000ff0000720c */ /* 0x001fc40004705670 */
[----:B-1----:R-:W-:-:S04]  /*04f0*/  ISETP.NE.AND P3, PT, R2, 0x1, PT ;  /* 0x000000010200780c */ /* 0x002fc80003f65270 */
[----:B------:R-:W-:Y:S02]  /*0500*/  P2R R0, PR, RZ, 0x8 ;  /* 0x00000008ff007803 */ /* 0x000fe40000000000 */
[----:B------:R-:W-:-:S05]  /*0510*/  LOP3.LUT R0, R6, 0xfffffffc, RZ, 0xc0, !PT ;  /* 0xfffffffc06007812 */ /* 0x000fca00078ec0ff */
[----:B------:R-:W-:Y:S01]  /*0520*/  VOTEU.ALL UP0, P0 ;  /* 0x00000000003f7886 */ /* 0x000fe20000000000 */
[----:B------:R-:W-:Y:S01]  /*0530*/  IMAD.IADD R0, R5, 0x1, -R0 ;  /* 0x0000000105007824 */ /* 0x000fe200078e0a00 */
[----:B------:R-:W3:Y:S01]  /*0540*/  @P3 LDC R17, c[0x0][0x10] ;  /* 0x00000400ff113b82 */ /* 0x000ee20000000800 */
[----:B------:R-:W-:Y:S01]  /*0550*/  VOTEU.ALL UP1, P0 ;  /* 0x00000000003f7886 */ /* 0x000fe20000020000 */
[----:B--2---:R-:W-:Y:S01]  /*0560*/  @P3 IMAD.MOV.U32 R6, RZ, RZ, R3 ;  /* 0x000000ffff063224 */ /* 0x004fe200078e0003 */
[----:B------:R-:W-:Y:S01]  /*0570*/  @!UP0 UMOV UR6, 0x400 ;  /* 0x0000040000068882 */ /* 0x000fe20000000000 */
[----:B------:R-:W-:-:S04]  /*0580*/  @!UP0 UIADD3 UR4, -UR4, 0x100000, URZ ;  /* 0x0010000004048890 */ /* 0x000fc8000fffe13f */
[----:B------:R-:W-:Y:S02]  /*0590*/  @!UP0 USHF.L.U32 UR5, UR4, 0xb, URZ ;  /* 0x0000000b04058899 */ /* 0x000fe4000800063f */
[----:B------:R-:W-:Y:S01]  /*05a0*/  @!UP0 USHF.L.U32 UR4, UR4, 0x1, URZ ;  /* 0x0000000104048899 */ /* 0x000fe2000800063f */
[----:B------:R-:W-:Y:S02]  /*05b0*/  @P3 IMAD.MOV.U32 R7, RZ, RZ, RZ ;  /* 0x000000ffff073224 */ /* 0x000fe400078e00ff */
[----:B------:R-:W-:Y:S01]  /*05c0*/  IMAD.MOV.U32 R5, RZ, RZ, RZ ;  /* 0x000000ffff057224 */ /* 0x000fe200078e00ff */
[----:B------:R-:W0:Y:S01]  /*05d0*/  @!UP0 S2UR UR7, SR_CgaCtaId ;  /* 0x00000000000789c3 */ /* 0x000e220000008800 */
[----:B------:R-:W-:-:S07]  /*05e0*/  @P3 IMAD.MOV.U32 R11, RZ, RZ, RZ ;  /* 0x000000ffff0b3224 */ /* 0x000fce00078e00ff */
[----:B------:R-:W1:Y:S01]  /*05f0*/  @!P3 LDC R9, c[0x0][0xc] ;  /* 0x00000300ff09bb82 */ /* 0x000e620000000800 */
[----:B---3--:R-:W-:-:S04]  /*0600*/  @P3 IMAD.WIDE.U32 R16, R4, R17, R6 ;  /* 0x0000001104103225 */ /* 0x008fc800078e0006 */
[----:B------:R-:W-:Y:S01]  /*0610*/  @P3 IMAD.IADD R17, R17, 0x1, R11 ;  /* 0x0000000111113824 */ /* 0x000fe200078e020b */
[----:B0-----:R-:W-:Y:S01]  /*0620*/  @!UP0 ULEA UR6, UR7, UR6, 0x18 ;  /* 0x0000000607068291 */ /* 0x001fe2000f8ec03f */
[----:B------:R-:W-:Y:S01]  /*0630*/  VOTEU.ALL UP0, P0 ;  /* 0x00000000003f7886 */ /* 0x000fe20000000000 */
[----:B------:R-:W-:-:S04]  /*0640*/  ISETP.NE.AND P0, PT, R0, 0x3, PT ;  /* 0x000000030000780c */ /* 0x000fc80003f05270 */
[----:B------:R-:W-:Y:S01]  /*0650*/  ISETP.EQ.OR P0, PT, R0, RZ, !P0 ;  /* 0x000000ff0000720c */ /* 0x000fe20004702670 */
[----:B-1----:R-:W-:-:S03]  /*0660*/  @!P3 IMAD.WIDE.U32 R6, R9, R3, R4 ;  /* 0x000000030906b225 */ /* 0x002fc600078e0004 */
[C---:B------:R-:W-:Y:S01]  /*0670*/  ISETP.EQ.AND P0, PT, R8.reuse, RZ, P0 ;  /* 0x000000ff0800720c */ /* 0x040fe20000702270 */
[----:B------:R-:W-:Y:S01]  /*0680*/  VIADD R8, R8, 0xffffffff ;  /* 0xffffffff08087836 */ /* 0x000fe20000000000 */
[----:B------:R-:W0:Y:S02]  /*0690*/  FENCE.VIEW.ASYNC.S ;  /* 0x00000000000073c6 */ /* 0x000e240000000000 */
[----:B0-----:R0:W1:Y:S01]  /*06a0*/  @!UP0 SYNCS.EXCH.64 URZ, [UR6+0xf0], UR4 ;  /* 0x0000f004063f85b2 */ /* 0x0010620008000100 */
[----:B------:R-:W-:Y:S01]  /*06b0*/  @!P3 IMAD.MOV.U32 R16, RZ, RZ, R6 ;  /* 0x000000ffff10b224 */ /* 0x000fe200078e0006 */
[----:B------:R-:W-:Y:S01]  /*06c0*/  SEL R19, RZ, 0x1, !P0 ;  /* 0x00000001ff137807 */ /* 0x000fe20004000000 */
[----:B------:R-:W-:Y:S01]  /*06d0*/  @!P3 IMAD.MOV.U32 R17, RZ, RZ, R7 ;  /* 0x000000ffff11b224 */ /* 0x000fe200078e0007 */
[----:B------:R-:W-:-:S04]  /*06e0*/  ISETP.GE.U32.AND P1, PT, R8, 0x2, PT ;  /* 0x000000020800780c */ /* 0x000fc80003f26070 */
[----:B------:R-:W-:Y:S01]  /*06f0*/  SEL R19, R19, 0x2, P1 ;  /* 0x0000000213137807 */ /* 0x000fe20000800000 */
[----:B------:R0:W1:Y:S01]  /*0700*/  @!UP1 SYNCS.EXCH.64 URZ, [UR6+0xf8], UR4 ;  /* 0x0000f804063f95b2 */ /* 0x0000620008000100 */
[----:B------:R-:W-:Y:S01]  /*0710*/  NOP ;  /* 0x0000000000007918 */ /* 0x000fe20000000000 */
[----:B-1----:R-:W-:Y:S06]  /*0720*/  BAR.SYNC.DEFER_BLOCKING 0x0 ;  /* 0x0000000000007b1d */ /* 0x002fec0000010000 */
[----:B------:R-:W-:Y:S05]  /*0730*/  @!P2 BRA `(.L_x_4) ;  /* 0x0000004c00b8a947 */ /* 0x000fea0003800000 */
[----:B------:R-:W-:-:S13]  /*0740*/  ISETP.GT.U32.AND P0, PT, R8, 0x1, PT ;  /* 0x000000010800780c */ /* 0x000fda0003f04070 */
[----:B0-----:R-:W-:Y:S05]  /*0750*/  @P0 EXIT ;  /* 0x000000000000094d */ /* 0x001fea0003800000 */
[----:B------:R-:W-:Y:S01]  /*0760*/  ULDC.64 UR4, c[0x0][0x650] ;  /* 0x0001940000047ab9 */ /* 0x000fe20000000a00 */
[----:B------:R-:W-:Y:S01]  /*0770*/  PRMT R0, RZ, 0x7610, R0 ;  /* 0x00007610ff007816 */ /* 0x000fe20000000000 */
[----:B------:R-:W-:Y:S01]  /*0780*/  IMAD.MOV.U32 R90, RZ, RZ, -0x1 ;  /* 0xffffffffff5a7424 */ /* 0x000fe200078e00ff */
[----:B------:R-:W-:Y:S01]  /*0790*/  ISETP.GE.U32.AND P0, PT, R16, UR4, PT ;  /* 0x0000000410007c0c */ /* 0x000fe2000bf06070 */
[----:B------:R-:W-:Y:S02]  /*07a0*/  IMAD.MOV.U32 R91, RZ, RZ, -0x1 ;  /* 0xffffffffff5b7424 */ /* 0x000fe400078e00ff */
[----:B------:R-:W-:Y:S01]  /*07b0*/  IMAD.MOV.U32 R89, RZ, RZ, -0x1 ;  /* 0xffffffffff597424 */ /* 0x000fe200078e00ff */
[----:B------:R-:W-:-:S13]  /*07c0*/  ISETP.GE.U32.AND.EX P0, PT, R17, UR5, PT, P0 ;  /* 0x0000000511007c0c */ /* 0x000fda000bf06100 */
[----:B------:R-:W-:Y:S05]  /*07d0*/  @P0 BRA `(.L_x_5) ;  /* 0x0000000400540947 */ /* 0x000fea0003800000 */
[----:B------:R-:W0:Y:S01]  /*07e0*/  LDC.64 R14, c[0x0][0x628] ;  /* 0x00018a00ff0e7b82 */ /* 0x000e220000000a00 */
[----:B------:R-:W-:Y:S02]  /*07f0*/  IMAD.MOV.U32 R6, RZ, RZ, R16 ;  /* 0x000000ffff067224 */ /* 0x000fe400078e0010 */
[----:B------:R-:W-:-:S05]  /*0800*/  IMAD.MOV.U32 R7, RZ, RZ, R17 ;  /* 0x000000ffff077224 */ /* 0x000fca00078e0011 */
[----:B------:R-:W1:Y:S08]  /*0810*/  LDC R0, c[0x0][0x630] ;  /* 0x00018c00ff007b82 */ /* 0x000e700000000800 */
[----:B------:R-:W2:Y:S01]  /*0820*/  LDC.64 R20, c[0x0][0x620] ;  /* 0x00018800ff147b82 */ /* 0x000ea20000000a00 */
[----:B0-----:R-:W-:-:S04]  /*0830*/  ISETP.NE.U32.AND P0, PT, R14, RZ, PT ;  /* 0x000000ff0e00720c */ /* 0x001fc80003f05070 */
[----:B------:R-:W-:-:S13]  /*0840*/  ISETP.NE.AND.EX P0, PT, R15, RZ, PT, P0 ;  /* 0x000000ff0f00720c */ /* 0x000fda0003f05300 */
[----:B-12---:R-:W-:Y:S05]  /*0850*/  @!P0 BRA `(.L_x_6) ;  /* 0x0000000000288947 */ /* 0x006fea0003800000 */
[----:B------:R-:W0:Y:S02]  /*0860*/  LDC R11, c[0x0][0x634] ;  /* 0x00018d00ff0b7b82 */ /* 0x000e240000000800 */
[----:B0-----:R-:W-:-:S05]  /*0870*/  IADD3 R11, P0, R16, R11, RZ ;  /* 0x0000000b100b7210 */ /* 0x001fca0007f1e0ff */
[----:B------:R-:W-:-:S04]  /*0880*/  IMAD.X R13, RZ, RZ, R17, P0 ;  /* 0x000000ffff0d7224 */ /* 0x000fc800000e0611 */
[----:B------:R-:W-:-:S04]  /*0890*/  IMAD.WIDE.U32 R6, R13, R14, RZ ;  /* 0x0000000e0d067225 */ /* 0x000fc800078e00ff */
[----:B------:R-:W-:-:S04]  /*08a0*/  IMAD.WIDE.U32 R8, P0, R11, R15, R6 ;  /* 0x0000000f0b087225 */ /* 0x000fc80007800006 */
[----:B------:R-:W-:-:S04]  /*08b0*/  IMAD.WIDE.U32 R6, R11, R14, RZ ;  /* 0x0000000e0b067225 */ /* 0x000fc800078e00ff */
[----:B------:R-:W-:Y:S01]  /*08c0*/  IMAD.X R11, RZ, RZ, RZ, P0 ;  /* 0x000000ffff0b7224 */ /* 0x000fe200000e06ff */
[----:B------:R-:W-:Y:S01]  /*08d0*/  IADD3 RZ, P0, R7, R8, RZ ;  /* 0x0000000807ff7210 */ /* 0x000fe20007f1e0ff */
[----:B------:R-:W-:-:S04]  /*08e0*/  IMAD.MOV.U32 R10, RZ, RZ, R9 ;  /* 0x000000ffff0a7224 */ /* 0x000fc800078e0009 */
[----:B------:R-:W-:-:S08]  /*08f0*/  IMAD.WIDE.U32.X R6, R13, R15, R10, P0 ;  /* 0x0000000f0d067225 */ /* 0x000fd000000e040a */
.L_x_6:
[-CC-:B------:R-:W-:Y:S01]  /*0900*/  SHF.R.U64 R89, R6, R0.reuse, R7.reuse ;  /* 0x0000000006597219 */ /* 0x180fe20000001207 */
[----:B------:R-:W0:Y:S01]  /*0910*/  LDC R10, c[0x0][0x618] ;  /* 0x00018600ff0a7b82 */ /* 0x000e220000000800 */
[----:B------:R-:W-:Y:S01]  /*0920*/  SHF.R.U32.HI R5, RZ, R0, R7 ;  /* 0x00000000ff057219 */ /* 0x000fe20000011607 */
[----:B------:R-:W-:Y:S01]  /*0930*/  ULDC UR4, c[0x0][0x150] ;  /* 0x0000540000047ab9 */ /* 0x000fe20000000800 */
[----:B------:R-:W-:Y:S02]  /*0940*/  IADD3 R9, P0, RZ, -R89, RZ ;  /* 0x80000059ff097210 */ /* 0x000fe40007f1e0ff */
[----:B------:R-:W-:-:S03]  /*0950*/  I2FP.F32.U32 R0, R4 ;  /* 0x0000000400007245 */ /* 0x000fc60000201000 */
[----:B------:R-:W1:Y:S01]  /*0960*/  LDC.64 R26, c[0x0][0x640] ;  /* 0x00019000ff1a7b82 */ /* 0x000e620000000a00 */
[----:B------:R-:W-:Y:S02]  /*0970*/  IMAD.X R11, RZ, RZ, ~R5, P0 ;  /* 0x000000ffff0b7224 */ /* 0x000fe400000e0e05 */
[----:B------:R-:W-:Y:S01]  /*0980*/  FMUL R0, R0, UR4 ;  /* 0x0000000400007c20 */ /* 0x000fe20008400000 */
[----:B------:R-:W-:Y:S01]  /*0990*/  IMAD.WIDE.U32 R6, R9, R20, R16 ;  /* 0x0000001409067225 */ /* 0x000fe200078e0010 */
[----:B------:R-:W-:-:S03]  /*09a0*/  ULDC UR4, c[0x0][0x154] ;  /* 0x0000550000047ab9 */ /* 0x000fc60000000800 */
[----:B------:R-:W-:Y:S01]  /*09b0*/  IMAD R8, R11, R20, RZ ;  /* 0x000000140b087224 */ /* 0x000fe200078e02ff */
[----:B------:R-:W2:Y:S01]  /*09c0*/  LDC R5, c[0x0][0x144] ;  /* 0x00005100ff057b82 */ /* 0x000ea20000000800 */
[----:B------:R-:W3:Y:S02]  /*09d0*/  F2I.U32.TRUNC.NTZ R0, R0 ;  /* 0x0000000000007305 */ /* 0x000ee4000020f000 */
[----:B------:R-:W-:-:S04]  /*09e0*/  IMAD R9, R9, R21, R8 ;  /* 0x0000001509097224 */ /* 0x000fc800078e0208 */
[----:B------:R-:W-:Y:S01]  /*09f0*/  IMAD.IADD R7, R7, 0x1, R9 ;  /* 0x0000000107077824 */ /* 0x000fe200078e0209 */
[----:B------:R-:W4:Y:S01]  /*0a00*/  LDC R12, c[0x0][0x608] ;  /* 0x00018200ff0c7b82 */ /* 0x000f220000000800 */
[----:B------:R-:W-:-:S03]  /*0a10*/  IMAD.MOV.U32 R9, RZ, RZ, -0x1 ;  /* 0xffffffffff097424 */ /* 0x000fc600078e00ff */
[-CC-:B0-----:R-:W-:Y:S02]  /*0a20*/  SHF.R.U64 R20, R6, R10.reuse, R7.reuse ;  /* 0x0000000a06147219 */ /* 0x181fe40000001207 */
[----:B------:R-:W-:Y:S02]  /*0a30*/  I2FP.F32.U32 R6, R3 ;  /* 0x0000000300067245 */ /* 0x000fe40000201000 */
[----:B------:R-:W0:Y:S01]  /*0a40*/  LDC R24, c[0x0][0x658] ;  /* 0x00019600ff187b82 */ /* 0x000e220000000800 */
[----:B-1----:R-:W-:Y:S01]  /*0a50*/  ISETP.NE.U32.AND P0, PT, R26, RZ, PT ;  /* 0x000000ff1a00720c */ /* 0x002fe20003f05070 */
[----:B---3--:R-:W-:Y:S01]  /*0a60*/  IMAD.MOV R8, RZ, RZ, -R0 ;  /* 0x000000ffff087224 */ /* 0x008fe200078e0a00 */
[----:B------:R-:W-:Y:S01]  /*0a70*/  SHF.R.U32.HI R7, RZ, R10, R7 ;  /* 0x0000000aff077219 */ /* 0x000fe20000011607 */
[----:B------:R-:W-:Y:S01]  /*0a80*/  FMUL R6, R6, UR4 ;  /* 0x0000000406067c20 */ /* 0x000fe20008400000 */
[----:B------:R-:W-:-:S03]  /*0a90*/  ISETP.NE.AND.EX P0, PT, R27, RZ, PT, P0 ;  /* 0x000000ff1b00720c */ /* 0x000fc60003f05300 */
[----:B------:R-:W1:Y:S01]  /*0aa0*/  LDC R14, c[0x0][0x148] ;  /* 0x00005200ff0e7b82 */ /* 0x000e620000000800 */
[----:B--2---:R-:W-:-:S07]  /*0ab0*/  IMAD R0, R5, R8, R4 ;  /* 0x0000000805007224 */ /* 0x004fce00078e0204 */
[----:B------:R-:W2:Y:S01]  /*0ac0*/  LDC R22, c[0x0][0x600] ;  /* 0x00018000ff167b82 */ /* 0x000ea20000000800 */
[-CC-:B----4-:R-:W-:Y:S02]  /*0ad0*/  SHF.R.U64 R28, R20, R12.reuse, R7.reuse ;  /* 0x0000000c141c7219 */ /* 0x190fe40000001207 */
[----:B------:R-:W-:Y:S01]  /*0ae0*/  SHF.R.U32.HI R5, RZ, R12, R7 ;  /* 0x0000000cff057219 */ /* 0x000fe20000011607 */
[----:B------:R-:W-:Y:S01]  /*0af0*/  IMAD.MOV.U32 R7, RZ, RZ, 0x1 ;  /* 0x00000001ff077424 */ /* 0x000fe200078e00ff */
[----:B------:R3:W4:Y:S03]  /*0b00*/  F2I.U32.TRUNC.NTZ R12, R6 ;  /* 0x00000006000c7305 */ /* 0x000726000020f000 */
[----:B------:R-:W1:Y:S01]  /*0b10*/  LDC R15, c[0x0][0x648] ;  /* 0x00019200ff0f7b82 */ /* 0x000e620000000800 */
[-C--:B0-----:R-:W-:Y:S02]  /*0b20*/  SHF.L.U32 R4, R9, R24.reuse, RZ ;  /* 0x0000001809047219 */ /* 0x081fe400000006ff */
[----:B------:R-:W-:-:S02]  /*0b30*/  SHF.R.U64 R30, R28, R24, R5 ;  /* 0x000000181c1e7219 */ /* 0x000fc40000001205 */
[----:B------:R-:W-:Y:S02]  /*0b40*/  LOP3.LUT R11, RZ, R4, RZ, 0x33, !PT ;  /* 0x00000004ff0b7212 */ /* 0x000fe400078e33ff */
[-C--:B------:R-:W-:Y:S01]  /*0b50*/  SHF.R.U32.HI R5, RZ, R24.reuse, R5 ;  /* 0x00000018ff057219 */ /* 0x080fe20000011605 */
[----:B------:R-:W0:Y:S01]  /*0b60*/  LDC R21, c[0x0][0x638] ;  /* 0x00018e00ff157b82 */ /* 0x000e220000000800 */
[----:B------:R-:W-:Y:S01]  /*0b70*/  SHF.L.U32 R10, R7, R24, RZ ;  /* 0x00000018070a7219 */ /* 0x000fe200000006ff */
[----:B------:R-:W-:-:S06]  /*0b80*/  IMAD.MOV.U32 R4, RZ, RZ, R30 ;  /* 0x000000ffff047224 */ /* 0x000fcc00078e001e */
[----:B------:R-:W0:Y:S01]  /*0b90*/  LDC R90, c[0x0][0x610] ;  /* 0x00018400ff5a7b82 */ /* 0x000e220000000800 */
[----:B---34-:R-:W-:Y:S05]  /*0ba0*/  @!P0 BRA `(.L_x_7) ;  /* 0x0000000000288947 */ /* 0x018fea0003800000 */
[----:B------:R-:W3:Y:S02]  /*0bb0*/  LDC R9, c[0x0][0x64c] ;  /* 0x00019300ff097b82 */ /* 0x000ee40000000800 */
[----:B---3--:R-:W-:-:S05]  /*0bc0*/  IADD3 R9, P0, R30, R9, RZ ;  /* 0x000000091e097210 */ /* 0x008fca0007f1e0ff */
        /* <DEDUP_REMOVED lines=8> */
.L_x_7:
[----:B-1----:R-:W-:Y:S01]  /*0c50*/  SHF.R.U64 R4, R4, R15, R5 ;  /* 0x0000000f04047219 */ /* 0x002fe20000001205 */
[----:B--2---:R-:W-:Y:S01]  /*0c60*/  VIADD R5, R22, 0xffffffff ;  /* 0xffffffff16057836 */ /* 0x004fe20000000000 */
[----:B------:R-:W-:Y:S01]  /*0c70*/  LOP3.LUT R11, R28, R11, RZ, 0xc0, !PT ;  /* 0x0000000b1c0b7212 */ /* 0x000fe200078ec0ff */
[----:B------:R-:W-:Y:S02]  /*0c80*/  IMAD.MOV R12, RZ, RZ, -R12 ;  /* 0x000000ffff0c7224 */ /* 0x000fe400078e0a0c */
[----:B------:R-:W-:Y:S01]  /*0c90*/  IMAD.MOV R6, RZ, RZ, -R4 ;  /* 0x000000ffff067224 */ /* 0x000fe200078e0a04 */
[----:B------:R-:W-:Y:S01]  /*0ca0*/  LOP3.LUT R5, R20, R5, RZ, 0xc0, !PT ;  /* 0x0000000514057212 */ /* 0x000fe200078ec0ff */
[----:B------:R-:W-:Y:S02]  /*0cb0*/  @P3 IMAD R0, R14, R12, R3 ;  /* 0x0000000c0e003224 */ /* 0x000fe400078e0203 */
[----:B------:R-:W-:Y:S02]  /*0cc0*/  IMAD R11, R10, R4, R11 ;  /* 0x000000040a0b7224 */ /* 0x000fe400078e020b */
[----:B0-----:R-:W-:-:S02]  /*0cd0*/  IMAD R3, R6, R21, R30 ;  /* 0x0000001506037224 */ /* 0x001fc400078e021e */
[----:B------:R-:W-:Y:S02]  /*0ce0*/  IMAD R90, R11, R90, R0 ;  /* 0x0000005a0b5a7224 */ /* 0x000fe400078e0200 */
[----:B------:R-:W-:Y:S02]  /*0cf0*/  IMAD R3, R3, R22, R5 ;  /* 0x0000001603037224 */ /* 0x000fe400078e0205 */
[----:B------:R-:W-:-:S03]  /*0d00*/  IMAD.MOV.U32 R0, RZ, RZ, 0x1 ;  /* 0x00000001ff007424 */ /* 0x000fc600078e00ff */
[----:B------:R-:W-:Y:S02]  /*0d10*/  SEL R91, R3, R90, !P3 ;  /* 0x0000005a035b7207 */ /* 0x000fe40005800000 */
[----:B------:R-:W-:-:S07]  /*0d20*/  SEL R90, R90, R3, !P3 ;  /* 0x000000035a5a7207 */ /* 0x000fce0005800000 */
.L_x_5:
[----:B------:R-:W-:-:S08]  /*0d30*/  NOP ;  /* 0x0000000000007918 */ /* 0x000fd00000000000 */
[----:B------:R-:W0:Y:S02]  /*0d40*/  USETMAXREG.TRY_ALLOC.CTAPOOL UP0, 0xe8 ;  /* 0x000000e8000079c8 */ /* 0x000e240008000600 */
[----:B0-----:R-:W-:-:S13]  /*0d50*/  PLOP3.LUT P0, PT, PT, PT, UP0, 0x80, 0x0 ;  /* 0x000000000000781c */ /* 0x001fda0003f0f008 */
[----:B------:R-:W-:Y:S05]  /*0d60*/  @!P0 BRA `(.L_x_5) ;  /* 0xfffffffc00f08947 */ /* 0x000fea000383ffff */
[----:B------:R-:W-:Y:S01]  /*0d70*/  ULDC.64 UR4, c[0x0][0x598] ;  /* 0x0001660000047ab9 */ /* 0x000fe20000000a00 */
[----:B------:R-:W-:Y:S01]  /*0d80*/  ULDC.64 UR36, c[0x0][0x208] ;  /* 0x0000820000247ab9 */ /* 0x000fe20000000a00 */
[----:B------:R-:W-:-:S04]  /*0d90*/  ISETP.NE.U32.AND P0, PT, RZ, UR4, PT ;  /* 0x00000004ff007c0c */ /* 0x000fc8000bf05070 */
[----:B------:R-:W-:-:S13]  /*0da0*/  ISETP.NE.AND.EX P0, PT, RZ, UR5, PT, P0 ;  /* 0x00000005ff007c0c */ /* 0x000fda000bf05300 */
[----:B------:R-:W-:Y:S05]  /*0db0*/  @!P0 BRA `(.L_x_8) ;  /* 0x00000000001c8947 */ /* 0x000fea0003800000 */
[----:B------:R-:W0:Y:S02]  /*0dc0*/  LDC.64 R4, c[0x0][0x598] ;  /* 0x00016600ff047b82 */ /* 0x000e240000000a00 */
[----:B0-----:R-:W2:Y:S02]  /*0dd0*/  LDG.E.64 R4, desc[UR36][R4.64] ;  /* 0x0000002404047981 */ /* 0x001ea4000c1e1b00 */
[----:B--2---:R-:W-:-:S04]  /*0de0*/  ISETP.NE.U32.AND P0, PT, R4, RZ, PT ;  /* 0x000000ff0400720c */ /* 0x004fc80003f05070 */
[----:B------:R-:W-:-:S13]  /*0df0*/  ISETP.NE.AND.EX P0, PT, R5, RZ, PT, P0 ;  /* 0x000000ff0500720c */ /* 0x000fda0003f05300 */
[----:B------:R-:W-:Y:S05]  /*0e00*/  @!P0 BRA `(.L_x_8) ;  /* 0x0000000000088947 */ /* 0x000fea0003800000 */
[----:B------:R0:W5:Y:S01]  /*0e10*/  LD.E R22, desc[UR36][R4.64] ;  /* 0x0000002404167980 */ /* 0x000162000c101900 */
[----:B------:R-:W-:Y:S05]  /*0e20*/  BRA `(.L_x_9) ;  /* 0x0000000000247947 */ /* 0x000fea0003800000 */
.L_x_8:
[----:B------:R-:W-:Y:S02]  /*0e30*/  ULDC.64 UR4, c[0x0][0x588] ;  /* 0x0001620000047ab9 */ /* 0x000fe40000000a00 */
[----:B------:R-:W-:-:S04]  /*0e40*/  ISETP.NE.U32.AND P0, PT, RZ, UR4, PT ;  /* 0x00000004ff007c0c */ /* 0x000fc8000bf05070 */
[----:B------:R-:W-:-:S13]  /*0e50*/  ISETP.NE.AND.EX P0, PT, RZ, UR5, PT, P0 ;  /* 0x00000005ff007c0c */ /* 0x000fda000bf05300 */
[----:B------:R-:W-:Y:S05]  /*0e60*/  @!P0 BRA `(.L_x_10) ;  /* 0x00000000000c8947 */ /* 0x000fea0003800000 */
[----:B------:R-:W0:Y:S02]  /*0e70*/  LDC.64 R22, c[0x0][0x588] ;  /* 0x00016200ff167b82 */ /* 0x000e240000000a00 */
[----:B0-----:R1:W5:Y:S01]  /*0e80*/  LDG.E R22, desc[UR36][R22.64] ;  /* 0x0000002416167981 */ /* 0x001362000c1e1900 */
[----:B------:R-:W-:Y:S05]  /*0e90*/  BRA `(.L_x_9) ;  /* 0x0000000000087947 */ /* 0x000fea0003800000 */
.L_x_10:
[----:B------:R-:W-:Y:S02]  /*0ea0*/  ULDC UR4, c[0x0][0x580] ;  /* 0x0001600000047ab9 */ /* 0x000fe40000000800 */
[----:B------:R-:W-:-:S07]  /*0eb0*/  IMAD.U32 R22, RZ, RZ, UR4 ;  /* 0x00000004ff167e24 */ /* 0x000fce000f8e00ff */
.L_x_9:
[----:B------:R-:W-:Y:S02]  /*0ec0*/  ULDC.64 UR4, c[0x0][0x5a0] ;  /* 0x0001680000047ab9 */ /* 0x000fe40000000a00 */
[----:B------:R-:W-:-:S04]  /*0ed0*/  ISETP.NE.U32.AND P0, PT, RZ, UR4, PT ;  /* 0x00000004ff007c0c */ /* 0x000fc8000bf05070 */
[----:B------:R-:W-:-:S13]  /*0ee0*/  ISETP.NE.AND.EX P0, PT, RZ, UR5, PT, P0 ;  /* 0x00000005ff007c0c */ /* 0x000fda000bf05300 */
[----:B------:R-:W-:Y:S05]  /*0ef0*/  @!P0 BRA `(.L_x_11) ;  /* 0x00000000001c8947 */ /* 0x000fea0003800000 */
[----:B0-----:R-:W0:Y:S02]  /*0f00*/  LDC.64 R4, c[0x0][0x5a0] ;  /* 0x00016800ff047b82 */ /* 0x001e240000000a00 */
[----:B0-----:R-:W2:Y:S02]  /*0f10*/  LDG.E.64 R4, desc[UR36][R4.64] ;  /* 0x0000002404047981 */ /* 0x001ea4000c1e1b00 */
[----:B--2---:R-:W-:-:S04]  /*0f20*/  ISETP.NE.U32.AND P0, PT, R4, RZ, PT ;  /* 0x000000ff0400720c */ /* 0x004fc80003f05070 */
[----:B------:R-:W-:-:S13]  /*0f30*/  ISETP.NE.AND.EX P0, PT, R5, RZ, PT, P0 ;  /* 0x000000ff0500720c */ /* 0x000fda0003f05300 */
[----:B------:R-:W-:Y:S05]  /*0f40*/  @!P0 BRA `(.L_x_11) ;  /* 0x0000000000088947 */ /* 0x000fea0003800000 */
[----:B-1----:R0:W5:Y:S01]  /*0f50*/  LD.E R23, desc[UR36][R4.64] ;  /* 0x0000002404177980 */ /* 0x002162000c101900 */
[----:B------:R-:W-:Y:S05]  /*0f60*/  BRA `(.L_x_12) ;  /* 0x0000000000247947 */ /* 0x000fea0003800000 */
.L_x_11:
[----:B------:R-:W-:Y:S02]  /*0f70*/  ULDC.64 UR4, c[0x0][0x590] ;  /* 0x0001640000047ab9 */ /* 0x000fe40000000a00 */
[----:B------:R-:W-:-:S04]  /*0f80*/  ISETP.NE.U32.AND P0, PT, RZ, UR4, PT ;  /* 0x00000004ff007c0c */ /* 0x000fc8000bf05070 */
[----:B------:R-:W-:-:S13]  /*0f90*/  ISETP.NE.AND.EX P0, PT, RZ, UR5, PT, P0 ;  /* 0x00000005ff007c0c */ /* 0x000fda000bf05300 */
[----:B------:R-:W-:Y:S05]  /*0fa0*/  @!P0 BRA `(.L_x_13) ;  /* 0x00000000000c8947 */ /* 0x000fea0003800000 */
[----:B0-----:R-:W1:Y:S02]  /*0fb0*/  LDC.64 R4, c[0x0][0x590] ;  /* 0x00016400ff047b82 */ /* 0x001e640000000a00 */
[----:B-1----:R1:W5:Y:S01]  /*0fc0*/  LDG.E R23, desc[UR36][R4.64] ;  /* 0x0000002404177981 */ /* 0x002362000c1e1900 */
[----:B------:R-:W-:Y:S05]  /*0fd0*/  BRA `(.L_x_12) ;  /* 0x0000000000087947 */ /* 0x000fea0003800000 */
.L_x_13:
[----:B------:R-:W-:Y:S02]  /*0fe0*/  ULDC UR4, c[0x0][0x584] ;  /* 0x0001610000047ab9 */ /* 0x000fe40000000800 */
[----:B-1----:R-:W-:-:S07]  /*0ff0*/  IMAD.U32 R23, RZ, RZ, UR4 ;  /* 0x00000004ff177e24 */ /* 0x002fce000f8e00ff */
.L_x_12:
[----:B------:R-:W-:-:S13]  /*1000*/  LOP3.LUT P0, RZ, R0, 0xff, RZ, 0xc0, !PT ;  /* 0x000000ff00ff7812 */ /* 0x000fda000780c0ff */
[----:B------:R-:W-:Y:S05]  /*1010*/  @!P0 EXIT ;  /* 0x000000000000894d */ /* 0x000fea0003800000 */
[----:B------:R-:W-:Y:S01]  /*1020*/  ULDC UR4, c[0x0][0x28c] ;  /* 0x0000a30000047ab9 */ /* 0x000fe20000000800 */
[----:B------:R-:W-:Y:S01]  /*1030*/  UMOV UR38, URZ ;  /* 0x0000003f00267c82 */ /* 0x000fe20008000000 */
[----:B------:R-:W-:Y:S01]  /*1040*/  UIADD3 UR4, UR4, 0x3f, URZ ;  /* 0x0000003f04047890 */ /* 0x000fe2000fffe03f */
[----:B------:R-:W-:-:S03]  /*1050*/  UMOV UR39, URZ ;  /* 0x0000003f00277c82 */ /* 0x000fc60008000000 */
[----:B------:R-:W-:-:S04]  /*1060*/  USHF.R.S32.HI UR5, URZ, 0x1f, UR4 ;  /* 0x0000001f3f057899 */ /* 0x000fc80008011404 */
[----:B------:R-:W-:-:S04]  /*1070*/  ULEA.HI UR5, UR5, UR4, URZ, 0x6 ;  /* 0x0000000405057291 */ /* 0x000fc8000f8f303f */
[----:B------:R-:W-:-:S12]  /*1080*/  USHF.R.S32.HI UR40, URZ, 0x6, UR5 ;  /* 0x000000063f287899 */ /* 0x000fd80008011405 */
.L_x_163:
[----:B------:R-:W-:Y:S01]  /*1090*/  LOP3.LUT R0, R18, 0x80, RZ, 0xc0, !PT ;  /* 0x0000008012007812 */ /* 0x000fe200078ec0ff */
[----:B------:R-:W2:Y:S01]  /*10a0*/  S2UR UR7, SR_CgaCtaId ;  /* 0x00000000000779c3 */ /* 0x000ea20000008800 */
[----:B------:R-:W-:Y:S02]  /*10b0*/  UMOV UR6, 0x400 ;  /* 0x0000040000067882 */ /* 0x000fe40000000000 */
[----:B------:R-:W-:-:S06]  /*10c0*/  SHF.R.U32.HI R0, RZ, 0x7, R0 ;  /* 0x00000007ff007819 */ /* 0x000fcc0000011600 */
[----:B------:R-:W3:Y:S01]  /*10d0*/  SHFL.IDX PT, R0, R0, RZ, 0x1f ;  /* 0x00001fff00007589 */ /* 0x000ee200000e0000 */
[----:B--2---:R-:W-:Y:S01]  /*10e0*/  ULEA UR6, UR7, UR6, 0x18 ;  /* 0x0000000607067291 */ /* 0x004fe2000f8ec03f */
[----:B---3--:R-:W-:-:S13]  /*10f0*/  R2UR UR4, R0 ;  /* 0x00000000000472ca */ /* 0x008fda00000e0000 */
[----:B------:R-:W-:-:S04]  /*1100*/  ULEA.HI UR5, UR4, UR4, URZ, 0x1 ;  /* 0x0000000404057291 */ /* 0x000fc8000f8f083f */
[----:B------:R-:W-:-:S04]  /*1110*/  ULOP3.LUT UR5, UR5, 0xffffe, URZ, 0xc0, !UPT ;  /* 0x000ffffe05057892 */ /* 0x000fc8000f8ec03f */
[----:B------:R-:W-:-:S03]  /*1120*/  UIADD3 UR5, UR4, -UR5, URZ ;  /* 0x8000000504057290 */ /* 0x000fc6000fffe03f */
[----:B------:R-:W-:Y:S01]  /*1130*/  ULDC UR4, c[0x0][0x28c] ;  /* 0x0000a30000047ab9 */ /* 0x000fe20000000800 */
[----:B------:R-:W-:Y:S01]  /*1140*/  ULEA UR5, UR5, UR6, 0xc ;  /* 0x0000000605057291 */ /* 0x000fe2000f8e603f */
[----:B------:R-:W-:-:S03]  /*1150*/  ISETP.LT.AND P0, PT, RZ, UR4, PT ;  /* 0x00000004ff007c0c */ /* 0x000fc6000bf01270 */
[----:B------:R-:W-:-:S04]  /*1160*/  UIADD3 UR5, UR5, 0x200, URZ ;  /* 0x0000020005057890 */ /* 0x000fc8000fffe03f */
[----:B------:R-:W-:-:S04]  /*1170*/  USHF.R.U32.HI UR5, URZ, 0x4, UR5 ;  /* 0x000000043f057899 */ /* 0x000fc80008011605 */
[----:B------:R-:W-:Y:S02]  /*1180*/  ULOP3.LUT UR41, UR5, 0x3fff, URZ, 0xc0, !UPT ;  /* 0x00003fff05297892 */ /* 0x000fe4000f8ec03f */
[----:B01--4-:R-:W-:Y:S10]  /*1190*/  @P0 BRA `(.L_x_14) ;  /* 0x0000000000400947 */ /* 0x013ff40003800000 */
[----:B------:R-:W-:Y:S01]  /*11a0*/  MOV R0, 0x0 ;  /* 0x0000000000007802 */ /* 0x000fe20000000f00 */
[----:B------:R-:W-:Y:S01]  /*11b0*/  ULDC.64 UR4, c[0x4][0x68] ;  /* 0x01001a0000047ab9 */ /* 0x000fe20000000a00 */
[----:B------:R-:W-:Y:S01]  /*11c0*/  ULDC.64 UR6, c[0x4][0x8] ;  /* 0x0100020000067ab9 */ /* 0x000fe20000000a00 */
[----:B01----:R-:W-:Y:S01]  /*11d0*/  IMAD.U32 R4, RZ, RZ, UR4 ;  /* 0x00000004ff047e24 */ /* 0x003fe2000f8e00ff */
[----:B------:R0:W1:Y:S01]  /*11e0*/  LDC.64 R14, c[0x4][R0] ;  /* 0x01000000000e7b82 */ /* 0x0000620000000a00 */
[----:B------:R-:W-:Y:S01]  /*11f0*/  IMAD.U32 R5, RZ, RZ, UR5 ;  /* 0x00000005ff057e24 */ /* 0x000fe2000f8e00ff */
[----:B------:R-:W-:Y:S01]  /*1200*/  ULDC.64 UR4, c[0x4][0x70] ;  /* 0x01001c0000047ab9 */ /* 0x000fe20000000a00 */
[----:B------:R-:W-:Y:S02]  /*1210*/  IMAD.U32 R10, RZ, RZ, UR6 ;  /* 0x00000006ff0a7e24 */ /* 0x000fe4000f8e00ff */
[----:B------:R-:W-:Y:S02]  /*1220*/  IMAD.U32 R6, RZ, RZ, UR4 ;  /* 0x00000004ff067e24 */ /* 0x000fe4000f8e00ff */
[----:B------:R-:W-:-:S02]  /*1230*/  IMAD.U32 R7, RZ, RZ, UR5 ;  /* 0x00000005ff077e24 */ /* 0x000fc4000f8e00ff */
[----:B------:R-:W-:Y:S02]  /*1240*/  IMAD.U32 R11, RZ, RZ, UR7 ;  /* 0x00000007ff0b7e24 */ /* 0x000fe4000f8e00ff */
[----:B------:R-:W-:Y:S02]  /*1250*/  IMAD.MOV.U32 R8, RZ, RZ, 0x1e1 ;  /* 0x000001e1ff087424 */ /* 0x000fe400078e00ff */
[----:B------:R-:W-:Y:S02]  /*1260*/  IMAD.MOV.U32 R12, RZ, RZ, 0x1 ;  /* 0x00000001ff0c7424 */ /* 0x000fe400078e00ff */
[----:B0-----:R-:W-:-:S07]  /*1270*/  IMAD.MOV.U32 R13, RZ, RZ, RZ ;  /* 0x000000ffff0d7224 */ /* 0x001fce00078e00ff */
[----:B------:R-:W-:-:S07]  /*1280*/  LEPC R20, `(.L_x_14) ;  /* 0x000000001014794e */ /* 0x000fce0000000000 */
[----:B-1---5:R-:W-:Y:S05]  /*1290*/  CALL.ABS.NOINC R14 ;  /* 0x000000000e007343 */ /* 0x022fea0003c00000 */
.L_x_14:
[----:B------:R-:W-:-:S04]  /*12a0*/  LOP3.LUT R0, R19, 0x1, RZ, 0xfc, !PT ;  /* 0x0000000113007812 */ /* 0x000fc800078efcff */
[----:B------:R-:W-:-:S13]  /*12b0*/  ISETP.NE.AND P0, PT, R0, 0x3, PT ;  /* 0x000000030000780c */ /* 0x000fda0003f05270 */
[----:B------:R-:W-:Y:S05]  /*12c0*/  @!P0 BRA `(.L_x_15) ;  /* 0x0000000000048947 */ /* 0x000fea0003800000 */
[----:B------:R-:W-:Y:S01]  /*12d0*/  BPT.TRAP 0x1 ;  /* 0x000000040000795c */ /* 0x000fe20000300000 */
.L_x_15:
[----:B------:R-:W2:Y:S01]  /*12e0*/  S2UR UR5, SR_CgaCtaId ;  /* 0x00000000000579c3 */ /* 0x000ea20000008800 */
[----:B------:R-:W-:Y:S01]  /*12f0*/  UMOV UR4, 0x400 ;  /* 0x0000040000047882 */ /* 0x000fe20000000000 */
[----:B------:R-:W-:Y:S02]  /*1300*/  IMAD.U32 R0, RZ, RZ, UR38 ;  /* 0x00000026ff007e24 */ /* 0x000fe4000f8e00ff */
[----:B------:R-:W-:-:S03]  /*1310*/  IMAD.U32 R3, RZ, RZ, UR39 ;  /* 0x00000027ff037e24 */ /* 0x000fc6000f8e00ff */
[----:B------:R-:W-:Y:S01]  /*1320*/  SHF.L.U32 R0, R0, 0x1f, RZ ;  /* 0x0000001f00007819 */ /* 0x000fe200000006ff */
[----:B--2---:R-:W-:-:S06]  /*1330*/  ULEA UR4, UR5, UR4, 0x18 ;  /* 0x0000000405047291 */ /* 0x004fcc000f8ec03f */
[----:B------:R-:W-:-:S04]  /*1340*/  IMAD.U32 R6, RZ, RZ, UR4 ;  /* 0x00000004ff067e24 */ /* 0x000fc8000f8e00ff */
[----:B------:R-:W-:-:S04]  /*1350*/  IMAD R3, R3, 0x8, R6 ;  /* 0x0000000803037824 */ /* 0x000fc800078e0206 */
[----:B------:R2:W3:Y:S01]  /*1360*/  SYNCS.PHASECHK.TRANS64.TRYWAIT P1, [R3+URZ], R0 ;  /* 0x00000000030075a7 */ /* 0x0004e2000802017f */
[----:B------:R-:W-:Y:S05]  /*1370*/  @!P0 BRA `(.L_x_16) ;  /* 0x0000000000048947 */ /* 0x000fea0003800000 */
[----:B------:R-:W-:Y:S01]  /*1380*/  BPT.TRAP 0x1 ;  /* 0x000000040000795c */ /* 0x000fe20000300000 */
.L_x_16:
[----:B---3--:R-:W-:Y:S05]  /*1390*/  @P1 BRA `(.L_x_17) ;  /* 0x0000000000081947 */ /* 0x008fea0003800000 */
[----:B------:R-:W3:Y:S02]  /*13a0*/  SYNCS.PHASECHK.TRANS64.TRYWAIT P1, [R3+URZ], R0 ;  /* 0x00000000030075a7 */ /* 0x000ee4000802017f */
[----:B---3--:R-:W-:Y:S05]  /*13b0*/  @!P1 BRA `(.L_x_18) ;  /* 0x0000005c00889947 */ /* 0x008fea0003800000 */
.L_x_17:
[----:B------:R-:W-:-:S04]  /*13c0*/  UISETP.LT.AND UP0, UPT, UR40, 0x1, UPT ;  /* 0x000000012800788c */ /* 0x000fc8000bf01270 */
[----:B------:R-:W-:-:S06]  /*13d0*/  USEL UR4, UR40, 0x1, UP0 ;  /* 0x0000000128047887 */ /* 0x000fcc0008000000 */
[----:B--23--:R-:W-:Y:S01]  /*13e0*/  IMAD.U32 R0, RZ, RZ, UR4 ;  /* 0x00000004ff007e24 */ /* 0x00cfe2000f8e00ff */
[----:B------:R-:W-:Y:S05]  /*13f0*/  WARPSYNC.ALL ;  /* 0x0000000000007948 */ /* 0x000fea0003800000 */
[----:B------:R-:W-:-:S04]  /*1400*/  IADD3 R0, -R0, UR40, RZ ;  /* 0x0000002800007c10 */ /* 0x000fc8000fffe1ff */
[----:B------:R-:W-:Y:S02]  /*1410*/  ISETP.GE.AND P1, PT, R0, 0x1, PT ;  /* 0x000000010000780c */ /* 0x000fe40003f26270 */
[----:B------:R-:W-:Y:S01]  /*1420*/  R2UR UR4, R6 ;  /* 0x00000000060472ca */ /* 0x000fe200000e0000 */
[----:B------:R-:W-:Y:S01]  /*1430*/  ULOP3.LUT UR41, UR41, 0x10000, URZ, 0xfc, !UPT ;  /* 0x0001000029297892 */ /* 0x000fe2000f8efc3f */
[----:B------:R-:W-:Y:S01]  /*1440*/  WARPGROUP.ARRIVE ;  /* 0x00000000000079c5 */ /* 0x000fe20000000000 */
[----:B------:R-:W-:Y:S01]  /*1450*/  UMOV UR5, 0x80000020 ;  /* 0x8000002000057882 */ /* 0x000fe20000000000 */
[----:B------:R-:W-:-:S09]  /*1460*/  UMOV UR7, 0x80000020 ;  /* 0x8000002000077882 */ /* 0x000fd20000000000 */
[----:B------:R-:W-:-:S04]  /*1470*/  UIADD3 UR4, UR4, 0x1c200, URZ ;  /* 0x0001c20004047890 */ /* 0x000fc8000fffe03f */
[----:B------:R-:W-:-:S04]  /*1480*/  USHF.R.U32.HI UR4, URZ, 0x4, UR4 ;  /* 0x000000043f047899 */ /* 0x000fc80008011604 */
[----:B------:R-:W-:-:S04]  /*1490*/  ULOP3.LUT UR4, UR4, 0x3fff, URZ, 0xc0, !UPT ;  /* 0x00003fff04047892 */ /* 0x000fc8000f8ec03f */
[----:B------:R-:W-:Y:S02]  /*14a0*/  ULOP3.LUT UR9, UR4, 0x10000, URZ, 0xfc, !UPT ;  /* 0x0001000004097892 */ /* 0x000fe4000f8efc3f */
[----:B------:R-:W-:Y:S02]  /*14b0*/  ULEA UR4, UR39, UR41, 0x9 ;  /* 0x0000002927047291 */ /* 0x000fe4000f8e483f */
[----:B------:R-:W-:-:S09]  /*14c0*/  ULEA UR6, UR39, UR9, 0x9 ;  /* 0x0000000927067291 */ /* 0x000fd2000f8e483f */
[----:B------:R-:W-:Y:S01]  /*14d0*/  IGMMA.64x128x32.S8.S8 R24, gdesc[UR4], RZ, !UPT, gsb0 ;  /* 0x03600000041879f1 */ /* 0x000fe2000c0410ff */
[----:B------:R-:W-:Y:S02]  /*14e0*/  UIADD3 UR4, UR4, 0x2, URZ ;  /* 0x0000000204047890 */ /* 0x000fe4000fffe03f */
[----:B------:R-:W-:Y:S01]  /*14f0*/  UIADD3 UR6, UR6, 0x2, URZ ;  /* 0x0000000206067890 */ /* 0x000fe2000fffe03f */
[----:B------:R-:W-:Y:S01]  /*1500*/  UMOV UR5, 0x80000020 ;  /* 0x8000002000057882 */ /* 0x000fe20000000000 */
[----:B------:R-:W-:Y:S01]  /*1510*/  UMOV UR7, 0x80000020 ;  /* 0x8000002000077882 */ /* 0x000fe20000000000 */
[----:B------:R-:W-:Y:S02]  /*1520*/  WARPGROUP.DEPBAR.LE gsb0, 0x0 ;  /* 0x00008000000079c5 */ /* 0x000fe40000010000 */
[----:B------:R-:W-:-:S06]  /*1530*/  WARPGROUP.ARRIVE ;  /* 0x00000000000079c5 */ /* 0x000fcc0000000000 */
[----:B------:R-:W-:Y:S03]  /*1540*/  IGMMA.64x128x32.S8.S8 R24, gdesc[UR4], R24, gsb0 ;  /* 0x03600000041879f1 */ /* 0x000fe60008041018 */
[----:B------:R-:W-:Y:S02]  /*1550*/  WARPGROUP.DEPBAR.LE gsb0, 0x0 ;  /* 0x00008000000079c5 */ /* 0x000fe40000010000 */
[----:B------:R-:W-:Y:S05]  /*1560*/  @!P1 BRA `(.L_x_19) ;  /* 0x0000000000e09947 */ /* 0x000fea0003800000 */
[----:B------:R-:W-:Y:S02]  /*1570*/  UIADD3 UR4, UR39, 0x1, URZ ;  /* 0x0000000127047890 */ /* 0x000fe4000fffe03f */
[----:B------:R-:W-:Y:S02]  /*1580*/  IMAD.U32 R3, RZ, RZ, UR39 ;  /* 0x00000027ff037e24 */ /* 0x000fe4000f8e00ff */
[----:B------:R-:W-:-:S04]  /*1590*/  UISETP.NE.AND UP0, UPT, UR4, 0xe, UPT ;  /* 0x0000000e0400788c */ /* 0x000fc8000bf05270 */
[----:B------:R-:W-:Y:S02]  /*15a0*/  USEL UR5, URZ, 0x1, UP0 ;  /* 0x000000013f057887 */ /* 0x000fe40008000000 */
[----:B------:R-:W-:Y:S02]  /*15b0*/  USEL UR8, UR4, URZ, UP0 ;  /* 0x0000003f04087287 */ /* 0x000fe40008000000 */
[----:B------:R-:W-:-:S06]  /*15c0*/  ULOP3.LUT UR5, UR38, UR5, URZ, 0x3c, !UPT ;  /* 0x0000000526057292 */ /* 0x000fcc000f8e3c3f */
[----:B------:R-:W-:-:S07]  /*15d0*/  IMAD.U32 R7, RZ, RZ, UR5 ;  /* 0x00000005ff077e24 */ /* 0x000fce000f8e00ff */
.L_x_26:
[----:B------:R-:W-:Y:S05]  /*15e0*/  @!P0 BRA `(.L_x_20) ;  /* 0x0000000000048947 */ /* 0x000fea0003800000 */
[----:B------:R-:W-:Y:S01]  /*15f0*/  BPT.TRAP 0x1 ;  /* 0x000000040000795c */ /* 0x000fe20000300000 */
.L_x_20:
[----:B------:R-:W2:Y:S01]  /*1600*/  S2UR UR5, SR_CgaCtaId ;  /* 0x00000000000579c3 */ /* 0x000ea20000008800 */
[----:B------:R-:W-:Y:S01]  /*1610*/  UMOV UR4, 0x400 ;  /* 0x0000040000047882 */ /* 0x000fe20000000000 */
[----:B01----:R-:W-:Y:S01]  /*1620*/  IMAD.U32 R5, RZ, RZ, UR8 ;  /* 0x00000008ff057e24 */ /* 0x003fe2000f8e00ff */
[----:B------:R-:W-:Y:S01]  /*1630*/  SHF.L.U32 R4, R7, 0x1f, RZ ;  /* 0x0000001f07047819 */ /* 0x000fe200000006ff */
[----:B--2---:R-:W-:-:S06]  /*1640*/  ULEA UR4, UR5, UR4, 0x18 ;  /* 0x0000000405047291 */ /* 0x004fcc000f8ec03f */
[----:B------:R-:W-:-:S04]  /*1650*/  IMAD.U32 R6, RZ, RZ, UR4 ;  /* 0x00000004ff067e24 */ /* 0x000fc8000f8e00ff */
[----:B------:R-:W-:-:S04]  /*1660*/  IMAD R5, R5, 0x8, R6 ;  /* 0x0000000805057824 */ /* 0x000fc800078e0206 */
[----:B------:R0:W1:Y:S01]  /*1670*/  SYNCS.PHASECHK.TRANS64.TRYWAIT P1, [R5+URZ], R4 ;  /* 0x00000004050075a7 */ /* 0x000062000802017f */
[----:B------:R-:W-:Y:S05]  /*1680*/  @!P0 BRA `(.L_x_21) ;  /* 0x0000000000048947 */ /* 0x000fea0003800000 */
[----:B------:R-:W-:Y:S01]  /*1690*/  BPT.TRAP 0x1 ;  /* 0x000000040000795c */ /* 0x000fe20000300000 */
.L_x_21:
[----:B-1----:R-:W-:Y:S05]  /*16a0*/  @P1 BRA `(.L_x_22) ;  /* 0x0000000000081947 */ /* 0x002fea0003800000 */
[----:B------:R-:W1:Y:S02]  /*16b0*/  SYNCS.PHASECHK.TRANS64.TRYWAIT P1, [R5+URZ], R4 ;  /* 0x00000004050075a7 */ /* 0x000e64000802017f */
[----:B-1----:R-:W-:Y:S05]  /*16c0*/  @!P1 BRA `(.L_x_23) ;  /* 0x0000005800d89947 */ /* 0x002fea0003800000 */
.L_x_22:
[----:B------:R-:W-:Y:S01]  /*16d0*/  ULEA UR4, UR8, UR41, 0x9 ;  /* 0x0000002908047291 */ /* 0x000fe2000f8e483f */
[----:B------:R-:W-:Y:S01]  /*16e0*/  WARPGROUP.ARRIVE ;  /* 0x00000000000079c5 */ /* 0x000fe20000000000 */
[----:B------:R-:W-:Y:S01]  /*16f0*/  ULEA UR6, UR8, UR9, 0x9 ;  /* 0x0000000908067291 */ /* 0x000fe2000f8e483f */
[----:B------:R-:W-:Y:S01]  /*1700*/  UMOV UR5, 0x80000020 ;  /* 0x8000002000057882 */ /* 0x000fe20000000000 */
[----:B------:R-:W-:-:S07]  /*1710*/  UMOV UR7, 0x80000020 ;  /* 0x8000002000077882 */ /* 0x000fce0000000000 */
[----:B------:R-:W-:Y:S01]  /*1720*/  IGMMA.64x128x32.S8.S8 R24, gdesc[UR4], R24, gsb0 ;  /* 0x03600000041879f1 */ /* 0x000fe20008041018 */
        /* <DEDUP_REMOVED lines=9> */
[----:B------:R-:W-:Y:S01]  /*17c0*/  BPT.TRAP 0x1 ;  /* 0x000000040000795c */ /* 0x000fe20000300000 */
.L_x_24:
[----:B01----:R-:W-:Y:S01]  /*17d0*/  IMAD R4, R3, 0x8, R6 ;  /* 0x0000000803047824 */ /* 0x003fe200078e0206 */
[----:B------:R-:W-:-:S03]  /*17e0*/  ISETP.GT.U32.AND P1, PT, R19, 0x1, PT ;  /* 0x000000011300780c */ /* 0x000fc60003f24070 */
[----:B------:R-:W-:-:S05]  /*17f0*/  VIADD R4, R4, 0x70 ;  /* 0x0000007004047836 */ /* 0x000fca0000000000 */
[----:B------:R-:W-:-:S04]  /*1800*/  PRMT R4, RZ, 0x654, R4 ;  /* 0x00000654ff047816 */ /* 0x000fc80000000004 */
[----:B------:R0:W-:Y:S01]  /*1810*/  SYNCS.ARRIVE.TRANS64.RED.A1T0 RZ, [R4+URZ], RZ ;  /* 0x000000ff04ff79a7 */ /* 0x0001e2000810043f */
[----:B------:R-:W-:Y:S05]  /*1820*/  @P1 BRA `(.L_x_25) ;  /* 0x0000000000041947 */ /* 0x000fea0003800000 */
[----:B------:R-:W-:Y:S01]  /*1830*/  BPT.TRAP 0x1 ;  /* 0x000000040000795c */ /* 0x000fe20000300000 */
.L_x_25:
[----:B------:R-:W-:Y:S01]  /*1840*/  UIADD3 UR8, UR8, 0x1, URZ ;  /* 0x0000000108087890 */ /* 0x000fe2000fffe03f */
[C---:B------:R-:W-:Y:S01]  /*1850*/  ISETP.GT.AND P2, PT, R0.reuse, 0x1, PT ;  /* 0x000000010000780c */ /* 0x040fe20003f44270 */
[----:B------:R-:W-:Y:S02]  /*1860*/  VIADD R3, R3, 0x1 ;  /* 0x0000000103037836 */ /* 0x000fe40000000000 */
[----:B------:R-:W-:Y:S01]  /*1870*/  UISETP.NE.AND UP0, UPT, UR8, 0xe, UPT ;  /* 0x0000000e0800788c */ /* 0x000fe2000bf05270 */
[----:B------:R-:W-:Y:S02]  /*1880*/  VIADD R0, R0, 0xffffffff ;  /* 0xffffffff00007836 */ /* 0x000fe40000000000 */
[C---:B------:R-:W-:Y:S01]  /*1890*/  ISETP.NE.AND P1, PT, R3.reuse, 0xe, PT ;  /* 0x0000000e0300780c */ /* 0x040fe20003f25270 */
[----:B------:R-:W-:Y:S02]  /*18a0*/  USEL UR4, URZ, 0x1, UP0 ;  /* 0x000000013f047887 */ /* 0x000fe40008000000 */
[----:B------:R-:W-:Y:S01]  /*18b0*/  USEL UR8, UR8, URZ, UP0 ;  /* 0x0000003f08087287 */ /* 0x000fe20008000000 */
[----:B------:R-:W-:-:S03]  /*18c0*/  SEL R3, R3, RZ, P1 ;  /* 0x000000ff03037207 */ /* 0x000fc60000800000 */
[----:B------:R-:W-:Y:S01]  /*18d0*/  LOP3.LUT R7, R7, UR4, RZ, 0x3c, !PT ;  /* 0x0000000407077c12 */ /* 0x000fe2000f8e3cff */
[----:B------:R-:W-:Y:S07]  /*18e0*/  @P2 BRA `(.L_x_26) ;  /* 0xfffffffc003c2947 */ /* 0x000fee000383ffff */
.L_x_19:
[----:B------:R-:W2:Y:S02]  /*18f0*/  LDC R0, c[0x0][0x28c] ;  /* 0x0000a300ff007b82 */ /* 0x000ea40000000800 */
[----:B--2---:R-:W-:-:S13]  /*1900*/  ISETP.GE.AND P1, PT, R0, 0x1, PT ;  /* 0x000000010000780c */ /* 0x004fda0003f26270 */
[----:B------:R-:W-:Y:S05]  /*1910*/  @!P1 BRA `(.L_x_27) ;  /* 0x0000000000449947 */ /* 0x000fea0003800000 */
[----:B------:R-:W-:Y:S05]  /*1920*/  @!P0 BRA `(.L_x_28) ;  /* 0x0000000000048947 */ /* 0x000fea0003800000 */
[----:B------:R-:W-:Y:S01]  /*1930*/  BPT.TRAP 0x1 ;  /* 0x000000040000795c */ /* 0x000fe20000300000 */
.L_x_28:
[----:B------:R-:W-:Y:S01]  /*1940*/  UISETP.LT.AND UP0, UPT, UR40, 0x1, UPT ;  /* 0x000000012800788c */ /* 0x000fe2000bf01270 */
[----:B------:R-:W-:-:S03]  /*1950*/  ISETP.GT.U32.AND P0, PT, R19, 0x1, PT ;  /* 0x000000011300780c */ /* 0x000fc60003f04070 */
[----:B------:R-:W-:-:S04]  /*1960*/  USEL UR6, UR40, 0x1, UP0 ;  /* 0x0000000128067887 */ /* 0x000fc80008000000 */
[----:B------:R-:W-:-:S04]  /*1970*/  UIADD3 UR6, UR39, UR40, -UR6 ;  /* 0x0000002827067290 */ /* 0x000fc8000fffe806 */
[----:B------:R-:W-:-:S04]  /*1980*/  USHF.R.U32.HI UR4, URZ, 0x1, UR6 ;  /* 0x000000013f047899 */ /* 0x000fc80008011606 */
[----:B------:R-:W-:-:S04]  /*1990*/  UIMAD.WIDE.U32 UR4, UR4, -0x6db6db6d, URZ ;  /* 0x92492493040478a5 */ /* 0x000fc8000f8e003f */
[----:B------:R-:W-:-:S04]  /*19a0*/  USHF.R.U32.HI UR4, URZ, 0x2, UR5 ;  /* 0x000000023f047899 */ /* 0x000fc80008011605 */
[----:B------:R-:W-:-:S06]  /*19b0*/  UIMAD UR6, UR4, -0xe, UR6 ;  /* 0xfffffff2040678a4 */ /* 0x000fcc000f8e0206 */
[----:B------:R-:W-:-:S04]  /*19c0*/  IMAD.U32 R3, RZ, RZ, UR6 ;  /* 0x00000006ff037e24 */ /* 0x000fc8000f8e00ff */
[----:B------:R-:W-:-:S04]  /*19d0*/  IMAD R0, R3, 0x8, R6 ;  /* 0x0000000803007824 */ /* 0x000fc800078e0206 */
[----:B------:R-:W-:-:S05]  /*19e0*/  VIADD R0, R0, 0x70 ;  /* 0x0000007000007836 */ /* 0x000fca0000000000 */
[----:B------:R-:W-:-:S04]  /*19f0*/  PRMT R0, RZ, 0x654, R0 ;  /* 0x00000654ff007816 */ /* 0x000fc80000000000 */
[----:B------:R2:W-:Y:S01]  /*1a00*/  SYNCS.ARRIVE.TRANS64.RED.A1T0 RZ, [R0+URZ], RZ ;  /* 0x000000ff00ff79a7 */ /* 0x0005e2000810043f */
[----:B------:R-:W-:Y:S05]  /*1a10*/  @P0 BRA `(.L_x_27) ;  /* 0x0000000000040947 */ /* 0x000fea0003800000 */
[----:B------:R-:W-:Y:S01]  /*1a20*/  BPT.TRAP 0x1 ;  /* 0x000000040000795c */ /* 0x000fe20000300000 */
.L_x_27:
[----:B------:R-:W3:Y:S01]  /*1a30*/  LDC R7, c[0x0][0x288] ;  /* 0x0000a200ff077b82 */ /* 0x000ee20000000800 */
[--C-:B--2---:R-:W-:Y:S01]  /*1a40*/  SHF.R.U32.HI R0, RZ, 0x2, R18.reuse ;  /* 0x00000002ff007819 */ /* 0x104fe20000011612 */
[----:B------:R-:W-:Y:S01]  /*1a50*/  IMAD.SHL.U32 R91, R91, 0x80, RZ ;  /* 0x000000805b5b7824 */ /* 0x000fe200078e00ff */
[----:B01----:R-:W-:Y:S01]  /*1a60*/  SHF.R.U32.HI R5, RZ, 0x7, R18 ;  /* 0x00000007ff057819 */ /* 0x003fe20000011612 */
[----:B------:R-:W-:Y:S01]  /*1a70*/  UIADD3 UR39, UR40, UR39, URZ ;  /* 0x0000002728277290 */ /* 0x000fe2000fffe03f */
[----:B------:R-:W-:Y:S01]  /*1a80*/  LOP3.LUT R4, R18, 0x60, RZ, 0xc0, !PT ;  /* 0x0000006012047812 */ /* 0x000fe200078ec0ff */
[----:B------:R-:W-:Y:S01]  /*1a90*/  ULDC UR7, c[0x0][0x284] ;  /* 0x0000a10000077ab9 */ /* 0x000fe20000000800 */
[----:B------:R-:W-:Y:S01]  /*1aa0*/  LOP3.LUT R3, R0, 0x7, RZ, 0xc0, !PT ;  /* 0x0000000700037812 */ /* 0x000fe200078ec0ff */
[----:B------:R-:W-:Y:S01]  /*1ab0*/  UISETP.GT.U32.AND UP0, UPT, UR39, 0xd, UPT ;  /* 0x0000000d2700788c */ /* 0x000fe2000bf04070 */
[----:B------:R-:W-:Y:S01]  /*1ac0*/  LOP3.LUT R0, R5, 0x1, RZ, 0xc0, !PT ;  /* 0x0000000105007812 */ /* 0x000fe200078ec0ff */
[----:B------:R-:W-:Y:S01]  /*1ad0*/  USHF.R.U32.HI UR4, URZ, 0x1, UR39 ;  /* 0x000000013f047899 */ /* 0x000fe20008011627 */
[----:B------:R-:W-:Y:S01]  /*1ae0*/  SHF.R.U32.HI R6, RZ, 0x1, R4 ;  /* 0x00000001ff067819 */ /* 0x000fe20000011604 */
[----:B------:R-:W-:Y:S01]  /*1af0*/  UISETP.LT.U32.AND UP0, UPT, UR40, 0xe, UP0 ;  /* 0x0000000e2800788c */ /* 0x000fe20008701070 */
[----:B------:R-:W-:Y:S01]  /*1b00*/  LOP3.LUT R4, R18, 0x3, RZ, 0xc0, !PT ;  /* 0x0000000312047812 */ /* 0x000fe200078ec0ff */
[----:B------:R-:W-:Y:S01]  /*1b10*/  IMAD.SHL.U32 R8, R0, 0x40, RZ ;  /* 0x0000004000087824 */ /* 0x000fe200078e00ff */
[----:B------:R-:W-:Y:S01]  /*1b20*/  IADD3 R5, RZ, -R6, -R3 ;  /* 0x80000006ff057210 */ /* 0x000fe20007ffe803 */
[----:B------:R-:W-:Y:S01]  /*1b30*/  UISETP.GE.U32.AND UP1, UPT, UR40, 0xe, UPT ;  /* 0x0000000e2800788c */ /* 0x000fe2000bf26070 */
[----:B------:R-:W-:Y:S01]  /*1b40*/  SHF.R.S32.HI R14, RZ, 0x1f, R89 ;  /* 0x0000001fff0e7819 */ /* 0x000fe20000011459 */
[----:B------:R-:W-:Y:S01]  /*1b50*/  ULDC.64 UR8, c[0x0][0x5d0] ;  /* 0x0001740000087ab9 */ /* 0x000fe20000000a00 */
[----:B------:R-:W-:Y:S01]  /*1b60*/  LOP3.LUT R3, R8, 0x40, R3, 0xe2, !PT ;  /* 0x0000004008037812 */ /* 0x000fe200078ee203 */
[----:B------:R-:W-:Y:S01]  /*1b70*/  IMAD.SHL.U32 R8, R18, 0x2, RZ ;  /* 0x0000000212087824 */ /* 0x000fe200078e00ff */
[----:B------:R-:W-:Y:S01]  /*1b80*/  UIMAD.WIDE.U32 UR4, UR4, -0x6db6db6d, URZ ;  /* 0x92492493040478a5 */ /* 0x000fe2000f8e003f */
[----:B------:R-:W-:Y:S01]  /*1b90*/  IMAD R0, R0, -0x40, R5 ;  /* 0xffffffc000007824 */ /* 0x000fe200078e0205 */
[----:B------:R-:W-:Y:S01]  /*1ba0*/  USEL UR6, URZ, 0x1, !UP0 ;  /* 0x000000013f067887 */ /* 0x000fe2000c000000 */
[----:B---3--:R-:W-:Y:S01]  /*1bb0*/  IMAD R12, R4, -0x2, R7 ;  /* 0xfffffffe040c7824 */ /* 0x008fe200078e0207 */
[C---:B------:R-:W-:Y:S01]  /*1bc0*/  ISETP.GE.AND P0, PT, R91.reuse, R7, PT ;  /* 0x000000075b00720c */ /* 0x040fe20003f06270 */
[----:B------:R-:W-:Y:S01]  /*1bd0*/  IMAD.SHL.U32 R7, R90, 0x80, RZ ;  /* 0x000000805a077824 */ /* 0x000fe200078e00ff */
[----:B------:R-:W-:Y:S01]  /*1be0*/  LOP3.LUT R8, R91, 0x6, R8, 0xf8, !PT ;  /* 0x000000065b087812 */ /* 0x000fe200078ef808 */
[----:B------:R-:W-:Y:S01]  /*1bf0*/  IMAD R4, R14, UR8, RZ ;  /* 0x000000080e047c24 */ /* 0x000fe2000f8e02ff */
[----:B------:R-:W-:Y:S01]  /*1c00*/  USHF.R.U32.HI UR4, URZ, 0x2, UR5 ;  /* 0x000000023f047899 */ /* 0x000fe20008011605 */
[----:B------:R-:W-:Y:S01]  /*1c10*/  IMAD.WIDE R10, R90, 0x80, RZ ;  /* 0x000000805a0a7825 */ /* 0x000fe200078e02ff */
[----:B------:R-:W-:Y:S01]  /*1c20*/  ISETP.GE.OR P0, PT, R7, UR7, P0 ;  /* 0x0000000707007c0c */ /* 0x000fe20008706670 */
[----:B------:R-:W-:Y:S01]  /*1c30*/  ULOP3.LUT UR38, UR38, UR6, URZ, 0x3c, !UPT ;  /* 0x0000000626267292 */ /* 0x000fe2000f8e3c3f */
[----:B------:R-:W-:Y:S01]  /*1c40*/  SHF.R.S32.HI R9, RZ, 0x1f, R8 ;  /* 0x0000001fff097819 */ /* 0x000fe20000011408 */
[----:B------:R-:W-:Y:S01]  /*1c50*/  IMAD R13, R89, UR9, R4 ;  /* 0x00000009590d7c24 */ /* 0x000fe2000f8e0204 */
[----:B------:R-:W-:Y:S01]  /*1c60*/  UIMAD UR39, UR4, -0xe, UR39 ;  /* 0xfffffff2042778a4 */ /* 0x000fe2000f8e0227 */
[----:B------:R-:W-:Y:S01]  /*1c70*/  IADD3 R94, -R7, UR7, R0 ;  /* 0x00000007075e7c10 */ /* 0x000fe2000fffe100 */
[----:B------:R-:W-:Y:S01]  /*1c80*/  @UP1 ULOP3.LUT UR38, UR38, 0x1, UR4, 0x78, !UPT ;  /* 0x0000000126261892 */ /* 0x000fe2000f8e7804 */
[----:B------:R-:W-:Y:S01]  /*1c90*/  IMAD.WIDE.U32 R4, R89, UR8, R8 ;  /* 0x0000000859047c25 */ /* 0x000fe2000f8e0008 */
[----:B------:R-:W-:-:S03]  /*1ca0*/  LOP3.LUT R21, R10, R3, R6, 0xfe, !PT ;  /* 0x000000030a157212 */ /* 0x000fc600078efe06 */
[----:B------:R-:W-:Y:S02]  /*1cb0*/  IMAD.IADD R5, R5, 0x1, R13 ;  /* 0x0000000105057824 */ /* 0x000fe400078e020d */
[----:B------:R-:W-:Y:S02]  /*1cc0*/  IMAD.IADD R3, R12, 0x1, -R91 ;  /* 0x000000010c037824 */ /* 0x000fe400078e0a5b */
[----:B------:R-:W-:Y:S01]  /*1cd0*/  IMAD.MOV.U32 R0, RZ, RZ, -0x1 ;  /* 0xffffffffff007424 */ /* 0x000fe200078e00ff */
[----:B------:R-:W-:Y:S06]  /*1ce0*/  @P0 BRA `(.L_x_29) ;  /* 0x0000003000a00947 */ /* 0x000fec0003800000 */
[----:B------:R-:W0:Y:S01]  /*1cf0*/  LDC.64 R12, c[0x0][0x5c8] ;  /* 0x00017200ff0c7b82 */ /* 0x000e220000000a00 */
[----:B------:R-:W-:Y:S01]  /*1d00*/  ULDC.64 UR4, c[0x0][0x5c0] ;  /* 0x0001700000047ab9 */ /* 0x000fe20000000a00 */
[----:B------:R-:W-:Y:S01]  /*1d10*/  BSSY B0, `(.L_x_29) ;  /* 0x0000325000007945 */ /* 0x000fe20003800000 */
[-C--:B0-----:R-:W-:Y:S02]  /*1d20*/  IMAD R6, R11, R12.reuse, RZ ;  /* 0x0000000c0b067224 */ /* 0x081fe400078e02ff */
[----:B------:R-:W-:-:S04]  /*1d30*/  IMAD.WIDE.U32 R4, R21, R12, R4 ;  /* 0x0000000c15047225 */ /* 0x000fc800078e0004 */
[----:B------:R-:W-:Y:S01]  /*1d40*/  IMAD R7, R21, R13, R6 ;  /* 0x0000000d15077224 */ /* 0x000fe200078e0206 */
[----:B------:R-:W-:-:S03]  /*1d50*/  IADD3 R4, P0, R4, UR4, RZ ;  /* 0x0000000404047c10 */ /* 0x000fc6000ff1e0ff */
[----:B------:R-:W-:Y:S01]  /*1d60*/  IMAD.IADD R7, R5, 0x1, R7 ;  /* 0x0000000105077824 */ /* 0x000fe200078e0207 */
[----:B------:R-:W-:-:S04]  /*1d70*/  LEA R6, P1, R12, R4, 0x3 ;  /* 0x000000040c067211 */ /* 0x000fc800078218ff */
[----:B------:R-:W-:Y:S02]  /*1d80*/  IADD3.X R5, R7, UR5, RZ, P0, !PT ;  /* 0x0000000507057c10 */ /* 0x000fe400087fe4ff */
[----:B-----5:R-:W-:Y:S02]  /*1d90*/  ISETP.NE.AND P0, PT, R23, RZ, PT ;  /* 0x000000ff1700720c */ /* 0x020fe40003f05270 */
[----:B------:R-:W-:-:S11]  /*1da0*/  LEA.HI.X R7, R12, R5, R13, 0x3, P1 ;  /* 0x000000050c077211 */ /* 0x000fd600008f1c0d */
[----:B------:R-:W-:Y:S05]  /*1db0*/  @!P0 BRA `(.L_x_30) ;  /* 0x0000002400608947 */ /* 0x000fea0003800000 */
[----:B------:R-:W0:Y:S01]  /*1dc0*/  LDC.64 R90, c[0x0][0x5b0] ;  /* 0x00016c00ff5a7b82 */ /* 0x000e220000000a00 */
[----:B------:R-:W-:Y:S01]  /*1dd0*/  ULDC.64 UR4, c[0x0][0x5b8] ;  /* 0x00016e0000047ab9 */ /* 0x000fe20000000a00 */
[----:B------:R-:W-:Y:S01]  /*1de0*/  ISETP.GE.AND P1, PT, R94, 0x1, PT ;  /* 0x000000015e00780c */ /* 0x000fe20003f26270 */
[----:B------:R-:W-:Y:S01]  /*1df0*/  IMAD R10, R14, UR4, RZ ;  /* 0x000000040e0a7c24 */ /* 0x000fe2000f8e02ff */
[----:B------:R-:W-:Y:S01]  /*1e00*/  BSSY B1, `(.L_x_31) ;  /* 0x000000e000017945 */ /* 0x000fe20003800000 */
[----:B------:R-:W-:Y:S01]  /*1e10*/  IMAD.WIDE.U32 R14, R89, UR4, R8 ;  /* 0x00000004590e7c25 */ /* 0x000fe2000f8e0008 */
[----:B------:R-:W-:Y:S02]  /*1e20*/  ISETP.LT.OR P5, PT, R3, 0x1, !P1 ;  /* 0x000000010300780c */ /* 0x000fe40004fa1670 */
[----:B------:R-:W1:Y:S01]  /*1e30*/  LDC.64 R92, c[0x0][0x5a8] ;  /* 0x00016a00ff5c7b82 */ /* 0x000e620000000a00 */
[----:B------:R-:W-:Y:S02]  /*1e40*/  IMAD R13, R89, UR5, R10 ;  /* 0x00000005590d7c24 */ /* 0x000fe4000f8e020a */
[----:B------:R-:W-:-:S02]  /*1e50*/  IMAD.MOV.U32 R12, RZ, RZ, R14 ;  /* 0x000000ffff0c7224 */ /* 0x000fc400078e000e */
[----:B------:R-:W-:Y:S02]  /*1e60*/  IMAD.IADD R13, R15, 0x1, R13 ;  /* 0x000000010f0d7824 */ /* 0x000fe400078e020d */
[-C--:B0-----:R-:W-:Y:S02]  /*1e70*/  IMAD R10, R11, R90.reuse, RZ ;  /* 0x0000005a0b0a7224 */ /* 0x081fe400078e02ff */
[----:B------:R-:W-:-:S04]  /*1e80*/  IMAD.WIDE.U32 R8, R21, R90, R12 ;  /* 0x0000005a15087225 */ /* 0x000fc800078e000c */
[----:B------:R-:W-:Y:S01]  /*1e90*/  IMAD R89, R21, R91, R10 ;  /* 0x0000005b15597224 */ /* 0x000fe200078e020a */
[----:B-1----:R-:W-:-:S04]  /*1ea0*/  IADD3 R8, P0, R8, R92, RZ ;  /* 0x0000005c08087210 */ /* 0x002fc80007f1e0ff */
[----:B------:R-:W-:Y:S01]  /*1eb0*/  IADD3.X R9, R93, R9, R89, P0, !PT ;  /* 0x000000095d097210 */ /* 0x000fe200007fe459 */
[----:B------:R-:W-:Y:S08]  /*1ec0*/  @P5 BRA `(.L_x_32) ;  /* 0x0000000000045947 */ /* 0x000ff00003800000 */
[----:B------:R0:W5:Y:S02]  /*1ed0*/  LDG.E.U8 R88, desc[UR36][R8.64] ;  /* 0x0000002408587981 */ /* 0x000164000c1e1100 */
.L_x_32:
[----:B------:R-:W-:Y:S05]  /*1ee0*/  BSYNC B1 ;  /* 0x0000000000017941 */ /* 0x000fea0003800000 */
.L_x_31:
[----:B-----5:R-:W-:Y:S01]  /*1ef0*/  LOP3.LUT R15, R88, 0xffff, RZ, 0xc0, !PT ;  /* 0x0000ffff580f7812 */ /* 0x020fe200078ec0ff */
[C---:B------:R-:W-:Y:S01]  /*1f00*/  IMAD.SHL.U32 R10, R90.reuse, 0x8, RZ ;  /* 0x000000085a0a7824 */ /* 0x040fe200078e00ff */
[----:B------:R-:W-:Y:S01]  /*1f10*/  SHF.L.U64.HI R11, R90, 0x3, R91 ;  /* 0x000000035a0b7819 */ /* 0x000fe2000001025b */
[----:B------:R-:W-:Y:S01]  /*1f20*/  BSSY B1, `(.L_x_33) ;  /* 0x000000e000017945 */ /* 0x000fe20003800000 */
[----:B------:R-:W-:Y:S02]  /*1f30*/  PRMT R20, R15, 0x8880, RZ ;  /* 0x000088800f147816 */ /* 0x000fe400000000ff */
[----:B------:R-:W-:Y:S01]  /*1f40*/  ISETP.LT.OR P2, PT, R3, 0x2, !P1 ;  /* 0x000000020300780c */ /* 0x000fe20004f41670 */
[----:B------:R-:W-:Y:S01]  /*1f50*/  IMAD.WIDE.U32 R10, R21, R90, R10 ;  /* 0x0000005a150a7225 */ /* 0x000fe200078e000a */
[----:B------:R-:W-:-:S03]  /*1f60*/  ISETP.GE.AND P0, PT, R94, 0x9, PT ;  /* 0x000000095e00780c */ /* 0x000fc60003f06270 */
[----:B------:R-:W-:Y:S01]  /*1f70*/  IMAD R15, R20, R23, RZ ;  /* 0x00000017140f7224 */ /* 0x000fe200078e02ff */
[----:B------:R-:W-:Y:S01]  /*1f80*/  IADD3 R10, P3, P4, R14, R92, R10 ;  /* 0x0000005c0e0a7210 */ /* 0x000fe20007c7e00a */
[----:B------:R-:W-:Y:S02]  /*1f90*/  IMAD.IADD R20, R89, 0x1, R11 ;  /* 0x0000000159147824 */ /* 0x000fe400078e020b */
[----:B------:R-:W-:-:S05]  /*1fa0*/  @!P5 IMAD R21, R24, R22, R15 ;  /* 0x000000161815d224 */ /* 0x000fca00078e020f */
[----:B------:R1:W-:Y:S01]  /*1fb0*/  @!P5 STG.E.U8 desc[UR36][R4.64], R21 ;  /* 0x000000150400d986 */ /* 0x0003e2000c101124 */
[----:B------:R-:W-:Y:S05]  /*1fc0*/  @P2 BRA `(.L_x_34) ;  /* 0x00000000000c2947 */ /* 0x000fea0003800000 */
[----:B------:R-:W2:Y:S02]  /*1fd0*/  LDG.E.U8 R88, desc[UR36][R8.64+0x1] ;  /* 0x0000012408587981 */ /* 0x000ea4000c1e1100 */
[----:B--2---:R-:W-:-:S05]  /*1fe0*/  PRMT R14, R88, 0x8880, RZ ;  /* 0x00008880580e7816 */ /* 0x004fca00000000ff */
[----:B------:R-:W-:-:S07]  /*1ff0*/  IMAD R15, R14, R23, RZ ;  /* 0x000000170e0f7224 */ /* 0x000fce00078e02ff */
.L_x_34:
[----:B------:R-:W-:Y:S05]  /*2000*/  BSYNC B1 ;  /* 0x0000000000017941 */ /* 0x000fea0003800000 */
.L_x_33:
[----:B------:R-:W-:Y:S01]  /*2010*/  ISETP.LT.OR P5, PT, R3, 0x1, !P0 ;  /* 0x000000010300780c */ /* 0x000fe200047a1670 */
[----:B------:R-:W-:Y:S01]  /*2020*/  @!P2 IMAD R25, R25, R22, R15 ;  /* 0x000000161919a224 */ /* 0x000fe200078e020f */
[----:B------:R-:W-:Y:S01]  /*2030*/  BSSY B1, `(.L_x_35) ;  /* 0x000000a000017945 */ /* 0x000fe20003800000 */
[----:B------:R-:W-:Y:S02]  /*2040*/  IADD3.X R11, R13, R93, R20, P3, P4 ;  /* 0x0000005d0d0b7210 */ /* 0x000fe40001fe8414 */
[C---:B------:R-:W-:Y:S01]  /*2050*/  ISETP.LT.OR P3, PT, R3.reuse, 0x2, !P0 ;  /* 0x000000020300780c */ /* 0x040fe20004761670 */
[----:B------:R2:W-:Y:S01]  /*2060*/  @!P2 STG.E.U8 desc[UR36][R4.64+0x1], R25 ;  /* 0x000001190400a986 */ /* 0x0005e2000c101124 */
[C---:B------:R-:W-:Y:S02]  /*2070*/  ISETP.LT.OR P4, PT, R3.reuse, 0x9, !P1 ;  /* 0x000000090300780c */ /* 0x040fe40004f81670 */
[----:B------:R-:W-:-:S04]  /*2080*/  ISETP.LT.OR P2, PT, R3, 0xa, !P1 ;  /* 0x0000000a0300780c */ /* 0x000fc80004f41670 */
[----:B------:R-:W-:Y:S09]  /*2090*/  @P5 BRA `(.L_x_36) ;  /* 0x00000000000c5947 */ /* 0x000ff20003800000 */
[----:B------:R-:W3:Y:S02]  /*20a0*/  LDG.E.U8 R88, desc[UR36][R10.64] ;  /* 0x000000240a587981 */ /* 0x000ee4000c1e1100 */
[----:B---3--:R-:W-:-:S05]  /*20b0*/  PRMT R12, R88, 0x8880, RZ ;  /* 0x00008880580c7816 */ /* 0x008fca00000000ff */
[----:B------:R-:W-:-:S07]  /*20c0*/  IMAD R15, R12, R23, RZ ;  /* 0x000000170c0f7224 */ /* 0x000fce00078e02ff */
.L_x_36:
[----:B------:R-:W-:Y:S05]  /*20d0*/  BSYNC B1 ;  /* 0x0000000000017941 */ /* 0x000fea0003800000 */
.L_x_35:
[----:B------:R-:W-:Y:S01]  /*20e0*/  @!P5 IMAD R13, R26, R22, R15 ;  /* 0x000000161a0dd224 */ /* 0x000fe200078e020f */
[----:B------:R-:W-:Y:S04]  /*20f0*/  BSSY B1, `(.L_x_37) ;  /* 0x0000006000017945 */ /* 0x000fe80003800000 */
[----:B------:R3:W-:Y:S01]  /*2100*/  @!P5 STG.E.U8 desc[UR36][R6.64], R13 ;  /* 0x0000000d0600d986 */ /* 0x0007e2000c101124 */
[----:B------:R-:W-:Y:S05]  /*2110*/  @P3 BRA `(.L_x_38) ;  /* 0x00000000000c3947 */ /* 0x000fea0003800000 */
[----:B------:R-:W4:Y:S02]  /*2120*/  LDG.E.U8 R88, desc[UR36][R10.64+0x1] ;  /* 0x000001240a587981 */ /* 0x000f24000c1e1100 */
[----:B----4-:R-:W-:-:S05]  /*2130*/  PRMT R12, R88, 0x8880, RZ ;  /* 0x00008880580c7816 */ /* 0x010fca00000000ff */
[----:B------:R-:W-:-:S07]  /*2140*/  IMAD R15, R12, R23, RZ ;  /* 0x000000170c0f7224 */ /* 0x000fce00078e02ff */
.L_x_38:
[----:B------:R-:W-:Y:S05]  /*2150*/  BSYNC B1 ;  /* 0x0000000000017941 */ /* 0x000fea0003800000 */
.L_x_37:
[----:B------:R-:W-:Y:S01]  /*2160*/  @!P3 IMAD R27, R27, R22, R15 ;  /* 0x000000161b1bb224 */ /* 0x000fe200078e020f */
[----:B------:R-:W-:Y:S04]  /*2170*/  BSSY B1, `(.L_x_39) ;  /* 0x0000006000017945 */ /* 0x000fe80003800000 */
[----:B------:R4:W-:Y:S01]  /*2180*/  @!P3 STG.E.U8 desc[UR36][R6.64+0x1], R27 ;  /* 0x0000011b0600b986 */ /* 0x0009e2000c101124 */
[----:B------:R-:W-:Y:S05]  /*2190*/  @P4 BRA `(.L_x_40) ;  /* 0x00000000000c4947 */ /* 0x000fea0003800000 */
[----:B------:R-:W5:Y:S02]  /*21a0*/  LDG.E.U8 R88, desc[UR36][R8.64+0x8] ;  /* 0x0000082408587981 */ /* 0x000f64000c1e1100 */
[----:B-----5:R-:W-:-:S05]  /*21b0*/  PRMT R12, R88, 0x8880, RZ ;  /* 0x00008880580c7816 */ /* 0x020fca00000000ff */
[----:B------:R-:W-:-:S07]  /*21c0*/  IMAD R15, R12, R23, RZ ;  /* 0x000000170c0f7224 */ /* 0x000fce00078e02ff */
.L_x_40:
[----:B------:R-:W-:Y:S05]  /*21d0*/  BSYNC B1 ;  /* 0x0000000000017941 */ /* 0x000fea0003800000 */
.L_x_39:
[----:B---3--:R-:W-:Y:S01]  /*21e0*/  @!P4 IMAD R13, R28, R22, R15 ;  /* 0x000000161c0dc224 */ /* 0x008fe200078e020f */
[----:B------:R-:W-:Y:S04]  /*21f0*/  BSSY B1, `(.L_x_41) ;  /* 0x0000006000017945 */ /* 0x000fe80003800000 */
[----:B------:R3:W-:Y:S01]  /*2200*/  @!P4 STG.E.U8 desc[UR36][R4.64+0x8], R13 ;  /* 0x0000080d0400c986 */ /* 0x0007e2000c101124 */
[----:B------:R-:W-:Y:S05]  /*2210*/  @P2 BRA `(.L_x_42) ;  /* 0x00000000000c2947 */ /* 0x000fea0003800000 */
[----:B------:R-:W5:Y:S02]  /*2220*/  LDG.E.U8 R88, desc[UR36][R8.64+0x9] ;  /* 0x0000092408587981 */ /* 0x000f64000c1e1100 */
[----:B-----5:R-:W-:-:S05]  /*2230*/  PRMT R12, R88, 0x8880, RZ ;  /* 0x00008880580c7816 */ /* 0x020fca00000000ff */
[----:B------:R-:W-:-:S07]  /*2240*/  IMAD R15, R12, R23, RZ ;  /* 0x000000170c0f7224 */ /* 0x000fce00078e02ff */
.L_x_42:
[----:B------:R-:W-:Y:S05]  /*2250*/  BSYNC B1 ;  /* 0x0000000000017941 */ /* 0x000fea0003800000 */
.L_x_41:
[----:B------:R-:W-:Y:S01]  /*2260*/  ISETP.LT.OR P4, PT, R3, 0x9, !P0 ;  /* 0x000000090300780c */ /* 0x000fe20004781670 */
[----:B------:R-:W-:Y:S01]  /*2270*/  @!P2 IMAD R29, R29, R22, R15 ;  /* 0x000000161d1da224 */ /* 0x000fe200078e020f */
[----:B------:R-:W-:Y:S01]  /*2280*/  BSSY B1, `(.L_x_43) ;  /* 0x0000009000017945 */ /* 0x000fe20003800000 */
[C---:B------:R-:W-:Y:S02]  /*2290*/  ISETP.LT.OR P3, PT, R3.reuse, 0xa, !P0 ;  /* 0x0000000a0300780c */ /* 0x040fe40004761670 */
[C---:B------:R-:W-:Y:S01]  /*22a0*/  ISETP.LT.OR P5, PT, R3.reuse, 0x11, !P1 ;  /* 0x000000110300780c */ /* 0x040fe20004fa1670 */
[----:B------:R0:W-:Y:S01]  /*22b0*/  @!P2 STG.E.U8 desc[UR36][R4.64+0x9], R29 ;  /* 0x0000091d0400a986 */ /* 0x0001e2000c101124 */
[----:B------:R-:W-:-:S06]  /*22c0*/  ISETP.LT.OR P2, PT, R3, 0x12, !P1 ;  /* 0x000000120300780c */ /* 0x000fcc0004f41670 */
[----:B------:R-:W-:Y:S07]  /*22d0*/  @P4 BRA `(.L_x_44) ;  /* 0x00000000000c4947 */ /* 0x000fee0003800000 */
[----:B------:R-:W5:Y:S02]  /*22e0*/  LDG.E.U8 R88, desc[UR36][R10.64+0x8] ;  /* 0x000008240a587981 */ /* 0x000f64000c1e1100 */
[----:B-----5:R-:W-:-:S05]  /*22f0*/  PRMT R12, R88, 0x8880, RZ ;  /* 0x00008880580c7816 */ /* 0x020fca00000000ff */
[----:B------:R-:W-:-:S07]  /*2300*/  IMAD R15, R12, R23, RZ ;  /* 0x000000170c0f7224 */ /* 0x000fce00078e02ff */
.L_x_44:
[----:B------:R-:W-:Y:S05]  /*2310*/  BSYNC B1 ;  /* 0x0000000000017941 */ /* 0x000fea0003800000 */
.L_x_43:
[----:B---3--:R-:W-:Y:S01]  /*2320*/  @!P4 IMAD R13, R30, R22, R15 ;  /* 0x000000161e0dc224 */ /* 0x008fe200078e020f */
[----:B------:R-:W-:Y:S04]  /*2330*/  BSSY B1, `(.L_x_45) ;  /* 0x0000006000017945 */ /* 0x000fe80003800000 */
[----:B------:R3:W-:Y:S01]  /*2340*/  @!P4 STG.E.U8 desc[UR36][R6.64+0x8], R13 ;  /* 0x0000080d0600c986 */ /* 0x0007e2000c101124 */
[----:B------:R-:W-:Y:S05]  /*2350*/  @P3 BRA `(.L_x_46) ;  /* 0x00000000000c3947 */ /* 0x000fea0003800000 */
[----:B------:R-:W5:Y:S02]  /*2360*/  LDG.E.U8 R88, desc[UR36][R10.64+0x9] ;  /* 0x000009240a587981 */ /* 0x000f64000c1e1100 */
[----:B-----5:R-:W-:-:S05]  /*2370*/  PRMT R12, R88, 0x8880, RZ ;  /* 0x00008880580c7816 */ /* 0x020fca00000000ff */
[----:B------:R-:W-:-:S07]  /*2380*/  IMAD R15, R12, R23, RZ ;  /* 0x000000170c0f7224 */ /* 0x000fce00078e02ff */
.L_x_46:
[----:B------:R-:W-:Y:S05]  /*2390*/  BSYNC B1 ;  /* 0x0000000000017941 */ /* 0x000fea0003800000 */
.L_x_45:
[----:B------:R-:W-:Y:S01]  /*23a0*/  @!P3 IMAD R31, R31, R22, R15 ;  /* 0x000000161f1fb224 */ /* 0x000fe200078e020f */
[----:B------:R-:W-:Y:S04]  /*23b0*/  BSSY B1, `(.L_x_47) ;  /* 0x0000006000017945 */ /* 0x000fe80003800000 */
[----:B------:R0:W-:Y:S01]  /*23c0*/  @!P3 STG.E.U8 desc[UR36][R6.64+0x9], R31 ;  /* 0x0000091f0600b986 */ /* 0x0001e2000c101124 */
[----:B------:R-:W-:Y:S05]  /*23d0*/  @P5 BRA `(.L_x_48) ;  /* 0x00000000000c5947 */ /* 0x000fea0003800000 */
[----:B------:R-:W5:Y:S02]  /*23e0*/  LDG.E.U8 R88, desc[UR36][R8.64+0x10] ;  /* 0x0000102408587981 */ /* 0x000f64000c1e1100 */
[----:B-----5:R-:W-:-:S05]  /*23f0*/  PRMT R12, R88, 0x8880, RZ ;  /* 0x00008880580c7816 */ /* 0x020fca00000000ff */
[----:B------:R-:W-:-:S07]  /*2400*/  IMAD R15, R12, R23, RZ ;  /* 0x000000170c0f7224 */ /* 0x000fce00078e02ff */
.L_x_48:
[----:B------:R-:W-:Y:S05]  /*2410*/  BSYNC B1 ;  /* 0x0000000000017941 */ /* 0x000fea0003800000 */
.L_x_47:
[----:B---3--:R-:W-:Y:S01]  /*2420*/  @!P5 IMAD R13, R32, R22, R15 ;  /* 0x00000016200dd224 */ /* 0x008fe200078e020f */
[----:B------:R-:W-:Y:S04]  /*2430*/  BSSY B1, `(.L_x_49) ;  /* 0x0000006000017945 */ /* 0x000fe80003800000 */
[----:B------:R3:W-:Y:S01]  /*2440*/  @!P5 STG.E.U8 desc[UR36][R4.64+0x10], R13 ;  /* 0x0000100d0400d986 */ /* 0x0007e2000c101124 */
[----:B------:R-:W-:Y:S05]  /*2450*/  @P2 BRA `(.L_x_50) ;  /* 0x00000000000c2947 */ /* 0x000fea0003800000 */
[----:B------:R-:W5:Y:S02]  /*2460*/  LDG.E.U8 R88, desc[UR36][R8.64+0x11] ;  /* 0x0000112408587981 */ /* 0x000f64000c1e1100 */
[----:B-----5:R-:W-:-:S05]  /*2470*/  PRMT R12, R88, 0x8880, RZ ;  /* 0x00008880580c7816 */ /* 0x020fca00000000ff */
[----:B------:R-:W-:-:S07]  /*2480*/  IMAD R15, R12, R23, RZ ;  /* 0x000000170c0f7224 */ /* 0x000fce00078e02ff */
.L_x_50:
[----:B------:R-:W-:Y:S05]  /*2490*/  BSYNC B1 ;  /* 0x0000000000017941 */ /* 0x000fea0003800000 */
.L_x_49:
        /* <DEDUP_REMOVED lines=11> */
.L_x_52:
[----:B------:R-:W-:Y:S05]  /*2550*/  BSYNC B1 ;  /* 0x0000000000017941 */ /* 0x000fea0003800000 */
.L_x_51:
[----:B---3--:R-:W-:Y:S01]  /*2560*/  @!P4 IMAD R13, R34, R22, R15 ;  /* 0x00000016220dc224 */ /* 0x008fe200078e020f */
[----:B------:R-:W-:Y:S04]  /*2570*/  BSSY B1, `(.L_x_53) ;  /* 0x0000006000017945 */ /* 0x000fe80003800000 */
[----:B------:R3:W-:Y:S01]  /*2580*/  @!P4 STG.E.U8 desc[UR36][R6.64+0x10], R13 ;  /* 0x0000100d0600c986 */ /* 0x0007e2000c101124 */
[----:B------:R-:W-:Y:S05]  /*2590*/  @P3 BRA `(.L_x_54) ;  /* 0x00000000000c3947 */ /* 0x000fea0003800000 */
[----:B------:R-:W5:Y:S02]  /*25a0*/  LDG.E.U8 R88, desc[UR36][R10.64+0x11] ;  /* 0x000011240a587981 */ /* 0x000f64000c1e1100 */
[----:B-----5:R-:W-:-:S05]  /*25b0*/  PRMT R12, R88, 0x8880, RZ ;  /* 0x00008880580c7816 */ /* 0x020fca00000000ff */
[----:B------:R-:W-:-:S07]  /*25c0*/  IMAD R15, R12, R23, RZ ;  /* 0x000000170c0f7224 */ /* 0x000fce00078e02ff */
.L_x_54:
[----:B------:R-:W-:Y:S05]  /*25d0*/  BSYNC B1 ;  /* 0x0000000000017941 */ /* 0x000fea0003800000 */
.L_x_53:
[----:B------:R-:W-:Y:S01]  /*25e0*/  @!P3 IMAD R35, R35, R22, R15 ;  /* 0x000000162323b224 */ /* 0x000fe200078e020f */
[----:B------:R-:W-:Y:S04]  /*25f0*/  BSSY B1, `(.L_x_55) ;  /* 0x0000006000017945 */ /* 0x000fe80003800000 */
[----:B------:R0:W-:Y:S01]  /*2600*/  @!P3 STG.E.U8 desc[UR36][R6.64+0x11], R35 ;  /* 0x000011230600b986 */ /* 0x0001e2000c101124 */
[----:B------:R-:W-:Y:S05]  /*2610*/  @P5 BRA `(.L_x_56) ;  /* 0x00000000000c5947 */ /* 0x000fea0003800000 */
[----:B------:R-:W5:Y:S02]  /*2620*/  LDG.E.U8 R88, desc[UR36][R8.64+0x18] ;  /* 0x0000182408587981 */ /* 0x000f64000c1e1100 */
[----:B-----5:R-:W-:-:S05]  /*2630*/  PRMT R12, R88, 0x8880, RZ ;  /* 0x00008880580c7816 */ /* 0x020fca00000000ff */
[----:B------:R-:W-:-:S07]  /*2640*/  IMAD R15, R12, R23, RZ ;  /* 0x000000170c0f7224 */ /* 0x000fce00078e02ff */
.L_x_56:
[----:B------:R-:W-:Y:S05]  /*2650*/  BSYNC B1 ;  /* 0x0000000000017941 */ /* 0x000fea0003800000 */
.L_x_55:
[----:B---3--:R-:W-:Y:S01]  /*2660*/  @!P5 IMAD R13, R36, R22, R15 ;  /* 0x00000016240dd224 */ /* 0x008fe200078e020f */
[----:B------:R-:W-:Y:S04]  /*2670*/  BSSY B1, `(.L_x_57) ;  /* 0x0000006000017945 */ /* 0x000fe80003800000 */
[----:B------:R3:W-:Y:S01]  /*2680*/  @!P5 STG.E.U8 desc[UR36][R4.64+0x18], R13 ;  /* 0x0000180d0400d986 */ /* 0x0007e2000c101124 */
[----:B------:R-:W-:Y:S05]  /*2690*/  @P2 BRA `(.L_x_58) ;  /* 0x00000000000c2947 */ /* 0x000fea0003800000 */
[----:B------:R-:W5:Y:S02]  /*26a0*/  LDG.E.U8 R88, desc[UR36][R8.64+0x19] ;  /* 0x0000192408587981 */ /* 0x000f64000c1e1100 */
[----:B-----5:R-:W-:-:S05]  /*26b0*/  PRMT R12, R88, 0x8880, RZ ;  /* 0x00008880580c7816 */ /* 0x020fca00000000ff */
[----:B------:R-:W-:-:S07]  /*26c0*/  IMAD R15, R12, R23, RZ ;  /* 0x000000170c0f7224 */ /* 0x000fce00078e02ff */
.L_x_58:
[----:B------:R-:W-:Y:S05]  /*26d0*/  BSYNC B1 ;  /* 0x0000000000017941 */ /* 0x000fea0003800000 */
.L_x_57:
        /* <DEDUP_REMOVED lines=11> */
.L_x_60:
[----:B------:R-:W-:Y:S05]  /*2790*/  BSYNC B1 ;  /* 0x0000000000017941 */ /* 0x000fea0003800000 */
.L_x_59:
[----:B---3--:R-:W-:Y:S01]  /*27a0*/  @!P4 IMAD R13, R38, R22, R15 ;  /* 0x00000016260dc224 */ /* 0x008fe200078e020f */
[----:B------:R-:W-:Y:S04]  /*27b0*/  BSSY B1, `(.L_x_61) ;  /* 0x0000006000017945 */ /* 0x000fe80003800000 */
[----:B------:R3:W-:Y:S01]  /*27c0*/  @!P4 STG.E.U8 desc[UR36][R6.64+0x18], R13 ;  /* 0x0000180d0600c986 */ /* 0x0007e2000c101124 */
[----:B------:R-:W-:Y:S05]  /*27d0*/  @P3 BRA `(.L_x_62) ;  /* 0x00000000000c3947 */ /* 0x000fea0003800000 */
[----:B------:R-:W5:Y:S02]  /*27e0*/  LDG.E.U8 R88, desc[UR36][R10.64+0x19] ;  /* 0x000019240a587981 */ /* 0x000f64000c1e1100 */
[----:B-----5:R-:W-:-:S05]  /*27f0*/  PRMT R12, R88, 0x8880, RZ ;  /* 0x00008880580c7816 */ /* 0x020fca00000000ff */
[----:B------:R-:W-:-:S07]  /*2800*/  IMAD R15, R12, R23, RZ ;  /* 0x000000170c0f7224 */ /* 0x000fce00078e02ff */
.L_x_62:
[----:B------:R-:W-:Y:S05]  /*2810*/  BSYNC B1 ;  /* 0x0000000000017941 */ /* 0x000fea0003800000 */
.L_x_61:
[----:B------:R-:W-:Y:S01]  /*2820*/  @!P3 IMAD R39, R39, R22, R15 ;  /* 0x000000162727b224 */ /* 0x000fe200078e020f */
[----:B------:R-:W-:Y:S04]  /*2830*/  BSSY B1, `(.L_x_63) ;  /* 0x0000006000017945 */ /* 0x000fe80003800000 */
[----:B------:R0:W-:Y:S01]  /*2840*/  @!P3 STG.E.U8 desc[UR36][R6.64+0x19], R39 ;  /* 0x000019270600b986 */ /* 0x0001e2000c101124 */
[----:B------:R-:W-:Y:S05]  /*2850*/  @P5 BRA `(.L_x_64) ;  /* 0x00000000000c5947 */ /* 0x000fea0003800000 */
[----:B------:R-:W5:Y:S02]  /*2860*/  LDG.E.U8 R88, desc[UR36][R8.64+0x20] ;  /* 0x0000202408587981 */ /* 0x000f64000c1e1100 */
[----:B-----5:R-:W-:-:S05]  /*2870*/  PRMT R12, R88, 0x8880, RZ ;  /* 0x00008880580c7816 */ /* 0x020fca00000000ff */
[----:B------:R-:W-:-:S07]  /*2880*/  IMAD R15, R12, R23, RZ ;  /* 0x000000170c0f7224 */ /* 0x000fce00078e02ff */
.L_x_64:
[----:B------:R-:W-:Y:S05]  /*2890*/  BSYNC B1 ;  /* 0x0000000000017941 */ /* 0x000fea0003800000 */
.L_x_63:
[----:B---3--:R-:W-:Y:S01]  /*28a0*/  @!P5 IMAD R13, R40, R22, R15 ;  /* 0x00000016280dd224 */ /* 0x008fe200078e020f */
[----:B------:R-:W-:Y:S04]  /*28b0*/  BSSY B1, `(.L_x_65) ;  /* 0x0000006000017945 */ /* 0x000fe80003800000 */
[----:B------:R3:W-:Y:S01]  /*28c0*/  @!P5 STG.E.U8 desc[UR36][R4.64+0x20], R13 ;  /* 0x0000200d0400d986 */ /* 0x0007e2000c101124 */
[----:B------:R-:W-:Y:S05]  /*28d0*/  @P2 BRA `(.L_x_66) ;  /* 0x00000000000c2947 */ /* 0x000fea0003800000 */
[----:B------:R-:W5:Y:S02]  /*28e0*/  LDG.E.U8 R88, desc[UR36][R8.64+0x21] ;  /* 0x0000212408587981 */ /* 0x000f64000c1e1100 */
[----:B-----5:R-:W-:-:S05]  /*28f0*/  PRMT R12, R88, 0x8880, RZ ;  /* 0x00008880580c7816 */ /* 0x020fca00000000ff */
[----:B------:R-:W-:-:S07]  /*2900*/  IMAD R15, R12, R23, RZ ;  /* 0x000000170c0f7224 */ /* 0x000fce00078e02ff */
.L_x_66:
[----:B------:R-:W-:Y:S05]  /*2910*/  BSYNC B1 ;  /* 0x0000000000017941 */ /* 0x000fea0003800000 */
.L_x_65:
        /* <DEDUP_REMOVED lines=11> */
.L_x_68:
[----:B------:R-:W-:Y:S05]  /*29d0*/  BSYNC B1 ;  /* 0x0000000000017941 */ /* 0x000fea0003800000 */
.L_x_67:
[----:B---3--:R-:W-:Y:S01]  /*29e0*/  @!P4 IMAD R13, R42, R22, R15 ;  /* 0x000000162a0dc224 */ /* 0x008fe200078e020f */
[----:B------:R-:W-:Y:S04]  /*29f0*/  BSSY B1, `(.L_x_69) ;  /* 0x0000006000017945 */ /* 0x000fe80003800000 */
[----:B------:R3:W-:Y:S01]  /*2a00*/  @!P4 STG.E.U8 desc[UR36][R6.64+0x20], R13 ;  /* 0x0000200d0600c986 */ /* 0x0007e2000c101124 */
[----:B------:R-:W-:Y:S05]  /*2a10*/  @P3 BRA `(.L_x_70) ;  /* 0x00000000000c3947 */ /* 0x000fea0003800000 */
[----:B------:R-:W5:Y:S02]  /*2a20*/  LDG.E.U8 R88, desc[UR36][R10.64+0x21] ;  /* 0x000021240a587981 */ /* 0x000f64000c1e1100 */
[----:B-----5:R-:W-:-:S05]  /*2a30*/  PRMT R12, R88, 0x8880, RZ ;  /* 0x00008880580c7816 */ /* 0x020fca00000000ff */
[----:B------:R-:W-:-:S07]  /*2a40*/  IMAD R15, R12, R23, RZ ;  /* 0x000000170c0f7224 */ /* 0x000fce00078e02ff */
.L_x_70:
[----:B------:R-:W-:Y:S05]  /*2a50*/  BSYNC B1 ;  /* 0x0000000000017941 */ /* 0x000fea0003800000 */
.L_x_69:
[----:B------:R-:W-:Y:S01]  /*2a60*/  @!P3 IMAD R43, R43, R22, R15 ;  /* 0x000000162b2bb224 */ /* 0x000fe200078e020f */
[----:B------:R-:W-:Y:S04]  /*2a70*/  BSSY B1, `(.L_x_71) ;  /* 0x0000006000017945 */ /* 0x000fe80003800000 */
[----:B------:R0:W-:Y:S01]  /*2a80*/  @!P3 STG.E.U8 desc[UR36][R6.64+0x21], R43 ;  /* 0x0000212b0600b986 */ /* 0x0001e2000c101124 */
[----:B------:R-:W-:Y:S05]  /*2a90*/  @P5 BRA `(.L_x_72) ;  /* 0x00000000000c5947 */ /* 0x000fea0003800000 */
[----:B------:R-:W5:Y:S02]  /*2aa0*/  LDG.E.U8 R88, desc[UR36][R8.64+0x28] ;  /* 0x0000282408587981 */ /* 0x000f64000c1e1100 */
[----:B-----5:R-:W-:-:S05]  /*2ab0*/  PRMT R12, R88, 0x8880, RZ ;  /* 0x00008880580c7816 */ /* 0x020fca00000000ff */
[----:B------:R-:W-:-:S07]  /*2ac0*/  IMAD R15, R12, R23, RZ ;  /* 0x000000170c0f7224 */ /* 0x000fce00078e02ff */
.L_x_72:
[----:B------:R-:W-:Y:S05]  /*2ad0*/  BSYNC B1 ;  /* 0x0000000000017941 */ /* 0x000fea0003800000 */
.L_x_71:
[----:B---3--:R-:W-:Y:S01]  /*2ae0*/  @!P5 IMAD R13, R44, R22, R15 ;  /* 0x000000162c0dd224 */ /* 0x008fe200078e020f */
[----:B------:R-:W-:Y:S04]  /*2af0*/  BSSY B1, `(.L_x_73) ;  /* 0x0000006000017945 */ /* 0x000fe80003800000 */
[----:B------:R3:W-:Y:S01]  /*2b00*/  @!P5 STG.E.U8 desc[UR36][R4.64+0x28], R13 ;  /* 0x0000280d0400d986 */ /* 0x0007e2000c101124 */
[----:B------:R-:W-:Y:S05]  /*2b10*/  @P2 BRA `(.L_x_74) ;  /* 0x00000000000c2947 */ /* 0x000fea0003800000 */
[----:B------:R-:W5:Y:S02]  /*2b20*/  LDG.E.U8 R88, desc[UR36][R8.64+0x29] ;  /* 0x0000292408587981 */ /* 0x000f64000c1e1100 */
[----:B-----5:R-:W-:-:S05]  /*2b30*/  PRMT R12, R88, 0x8880, RZ ;  /* 0x00008880580c7816 */ /* 0x020fca00000000ff */
[----:B------:R-:W-:-:S07]  /*2b40*/  IMAD R15, R12, R23, RZ ;  /* 0x000000170c0f7224 */ /* 0x000fce00078e02ff */
.L_x_74:
[----:B------:R-:W-:Y:S05]  /*2b50*/  BSYNC B1 ;  /* 0x0000000000017941 */ /* 0x000fea0003800000 */
.L_x_73:
        /* <DEDUP_REMOVED lines=11> */
.L_x_76:
[----:B------:R-:W-:Y:S05]  /*2c10*/  BSYNC B1 ;  /* 0x0000000000017941 */ /* 0x000fea0003800000 */
.L_x_75:
[----:B---3--:R-:W-:Y:S01]  /*2c20*/  @!P4 IMAD R13, R46, R22, R15 ;  /* 0x000000162e0dc224 */ /* 0x008fe200078e020f */
[----:B------:R-:W-:Y:S04]  /*2c30*/  BSSY B1, `(.L_x_77) ;  /* 0x0000006000017945 */ /* 0x000fe80003800000 */
[----:B------:R3:W-:Y:S01]  /*2c40*/  @!P4 STG.E.U8 desc[UR36][R6.64+0x28], R13 ;  /* 0x0000280d0600c986 */ /* 0x0007e2000c101124 */
[----:B------:R-:W-:Y:S05]  /*2c50*/  @P3 BRA `(.L_x_78) ;  /* 0x00000000000c3947 */ /* 0x000fea0003800000 */
[----:B------:R-:W5:Y:S02]  /*2c60*/  LDG.E.U8 R88, desc[UR36][R10.64+0x29] ;  /* 0x000029240a587981 */ /* 0x000f64000c1e1100 */
[----:B-----5:R-:W-:-:S05]  /*2c70*/  PRMT R12, R88, 0x8880, RZ ;  /* 0x00008880580c7816 */ /* 0x020fca00000000ff */
[----:B------:R-:W-:-:S07]  /*2c80*/  IMAD R15, R12, R23, RZ ;  /* 0x000000170c0f7224 */ /* 0x000fce00078e02ff */
.L_x_78:
[----:B------:R-:W-:Y:S05]  /*2c90*/  BSYNC B1 ;  /* 0x0000000000017941 */ /* 0x000fea0003800000 */
.L_x_77:
[----:B------:R-:W-:Y:S01]  /*2ca0*/  @!P3 IMAD R47, R47, R22, R15 ;  /* 0x000000162f2fb224 */ /* 0x000fe200078e020f */
[----:B------:R-:W-:Y:S04]  /*2cb0*/  BSSY B1, `(.L_x_79) ;  /* 0x0000006000017945 */ /* 0x000fe80003800000 */
[----:B------:R0:W-:Y:S01]  /*2cc0*/  @!P3 STG.E.U8 desc[UR36][R6.64+0x29], R47 ;  /* 0x0000292f0600b986 */ /* 0x0001e2000c101124 */
[----:B------:R-:W-:Y:S05]  /*2cd0*/  @P5 BRA `(.L_x_80) ;  /* 0x00000000000c5947 */ /* 0x000fea0003800000 */
[----:B------:R-:W5:Y:S02]  /*2ce0*/  LDG.E.U8 R88, desc[UR36][R8.64+0x30] ;  /* 0x0000302408587981 */ /* 0x000f64000c1e1100 */
[----:B-----5:R-:W-:-:S05]  /*2cf0*/  PRMT R12, R88, 0x8880, RZ ;  /* 0x00008880580c7816 */ /* 0x020fca00000000ff */
[----:B------:R-:W-:-:S07]  /*2d00*/  IMAD R15, R12, R23, RZ ;  /* 0x000000170c0f7224 */ /* 0x000fce00078e02ff */
.L_x_80:
[----:B------:R-:W-:Y:S05]  /*2d10*/  BSYNC B1 ;  /* 0x0000000000017941 */ /* 0x000fea0003800000 */
.L_x_79:
[----:B---3--:R-:W-:Y:S01]  /*2d20*/  @!P5 IMAD R13, R48, R22, R15 ;  /* 0x00000016300dd224 */ /* 0x008fe200078e020f */
[----:B------:R-:W-:Y:S04]  /*2d30*/  BSSY B1, `(.L_x_81) ;  /* 0x0000006000017945 */ /* 0x000fe80003800000 */
[----:B------:R3:W-:Y:S01]  /*2d40*/  @!P5 STG.E.U8 desc[UR36][R4.64+0x30], R13 ;  /* 0x0000300d0400d986 */ /* 0x0007e2000c101124 */
[----:B------:R-:W-:Y:S05]  /*2d50*/  @P2 BRA `(.L_x_82) ;  /* 0x00000000000c2947 */ /* 0x000fea0003800000 */
[----:B------:R-:W5:Y:S02]  /*2d60*/  LDG.E.U8 R88, desc[UR36][R8.64+0x31] ;  /* 0x0000312408587981 */ /* 0x000f64000c1e1100 */
[----:B-----5:R-:W-:-:S05]  /*2d70*/  PRMT R12, R88, 0x8880, RZ ;  /* 0x00008880580c7816 */ /* 0x020fca00000000ff */
[----:B------:R-:W-:-:S07]  /*2d80*/  IMAD R15, R12, R23, RZ ;  /* 0x000000170c0f7224 */ /* 0x000fce00078e02ff */
.L_x_82:
[----:B------:R-:W-:Y:S05]  /*2d90*/  BSYNC B1 ;  /* 0x0000000000017941 */ /* 0x000fea0003800000 */
.L_x_81:
        /* <DEDUP_REMOVED lines=11> */
.L_x_84:
[----:B------:R-:W-:Y:S05]  /*2e50*/  BSYNC B1 ;  /* 0x0000000000017941 */ /* 0x000fea0003800000 */
.L_x_83:
[----:B---3--:R-:W-:Y:S01]  /*2e60*/  @!P4 IMAD R13, R50, R22, R15 ;  /* 0x00000016320dc224 */ /* 0x008fe200078e020f */
[----:B------:R-:W-:Y:S04]  /*2e70*/  BSSY B1, `(.L_x_85) ;  /* 0x0000006000017945 */ /* 0x000fe80003800000 */
[----:B------:R3:W-:Y:S01]  /*2e80*/  @!P4 STG.E.U8 desc[UR36][R6.64+0x30], R13 ;  /* 0x0000300d0600c986 */ /* 0x0007e2000c101124 */
[----:B------:R-:W-:Y:S05]  /*2e90*/  @P3 BRA `(.L_x_86) ;  /* 0x00000000000c3947 */ /* 0x000fea0003800000 */
[----:B------:R-:W5:Y:S02]  /*2ea0*/  LDG.E.U8 R88, desc[UR36][R10.64+0x31] ;  /* 0x000031240a587981 */ /* 0x000f64000c1e1100 */
[----:B-----5:R-:W-:-:S05]  /*2eb0*/  PRMT R12, R88, 0x8880, RZ ;  /* 0x00008880580c7816 */ /* 0x020fca00000000ff */
[----:B------:R-:W-:-:S07]  /*2ec0*/  IMAD R15, R12, R23, RZ ;  /* 0x000000170c0f7224 */ /* 0x000fce00078e02ff */
.L_x_86:
[----:B------:R-:W-:Y:S05]  /*2ed0*/  BSYNC B1 ;  /* 0x0000000000017941 */ /* 0x000fea0003800000 */
.L_x_85:
[----:B------:R-:W-:Y:S01]  /*2ee0*/  @!P3 IMAD R51, R51, R22, R15 ;  /* 0x000000163333b224 */ /* 0x000fe200078e020f */
[----:B------:R-:W-:Y:S04]  /*2ef0*/  BSSY B1, `(.L_x_87) ;  /* 0x0000006000017945 */ /* 0x000fe80003800000 */
[----:B------:R0:W-:Y:S01]  /*2f00*/  @!P3 STG.E.U8 desc[UR36][R6.64+0x31], R51 ;  /* 0x000031330600b986 */ /* 0x0001e2000c101124 */
[----:B------:R-:W-:Y:S05]  /*2f10*/  @P5 BRA `(.L_x_88) ;  /* 0x00000000000c5947 */ /* 0x000fea0003800000 */
[----:B------:R-:W5:Y:S02]  /*2f20*/  LDG.E.U8 R88, desc[UR36][R8.64+0x38] ;  /* 0x0000382408587981 */ /* 0x000f64000c1e1100 */
[----:B-----5:R-:W-:-:S05]  /*2f30*/  PRMT R12, R88, 0x8880, RZ ;  /* 0x00008880580c7816 */ /* 0x020fca00000000ff */
[----:B------:R-:W-:-:S07]  /*2f40*/  IMAD R15, R12, R23, RZ ;  /* 0x000000170c0f7224 */ /* 0x000fce00078e02ff */
.L_x_88:
[----:B------:R-:W-:Y:S05]  /*2f50*/  BSYNC B1 ;  /* 0x0000000000017941 */ /* 0x000fea0003800000 */
.L_x_87:
[----:B---3--:R-:W-:Y:S01]  /*2f60*/  @!P5 IMAD R13, R52, R22, R15 ;  /* 0x00000016340dd224 */ /* 0x008fe200078e020f */
[----:B------:R-:W-:Y:S04]  /*2f70*/  BSSY B1, `(.L_x_89) ;  /* 0x0000006000017945 */ /* 0x000fe80003800000 */
[----:B------:R3:W-:Y:S01]  /*2f80*/  @!P5 STG.E.U8 desc[UR36][R4.64+0x38], R13 ;  /* 0x0000380d0400d986 */ /* 0x0007e2000c101124 */
[----:B------:R-:W-:Y:S05]  /*2f90*/  @P2 BRA `(.L_x_90) ;  /* 0x00000000000c2947 */ /* 0x000fea0003800000 */
[----:B------:R-:W5:Y:S02]  /*2fa0*/  LDG.E.U8 R88, desc[UR36][R8.64+0x39] ;  /* 0x0000392408587981 */ /* 0x000f64000c1e1100 */
[----:B-----5:R-:W-:-:S05]  /*2fb0*/  PRMT R12, R88, 0x8880, RZ ;  /* 0x00008880580c7816 */ /* 0x020fca00000000ff */
[----:B------:R-:W-:-:S07]  /*2fc0*/  IMAD R15, R12, R23, RZ ;  /* 0x000000170c0f7224 */ /* 0x000fce00078e02ff */
.L_x_90:
[----:B------:R-:W-:Y:S05]  /*2fd0*/  BSYNC B1 ;  /* 0x0000000000017941 */ /* 0x000fea0003800000 */
.L_x_89:
        /* <DEDUP_REMOVED lines=11> */
.L_x_92:
[----:B------:R-:W-:Y:S05]  /*3090*/  BSYNC B1 ;  /* 0x0000000000017941 */ /* 0x000fea0003800000 */
.L_x_91:
[----:B---3--:R-:W-:Y:S01]  /*30a0*/  @!P4 IMAD R13, R54, R22, R15 ;  /* 0x00000016360dc224 */ /* 0x008fe200078e020f */
[----:B------:R-:W-:Y:S04]  /*30b0*/  BSSY B1, `(.L_x_93) ;  /* 0x0000006000017945 */ /* 0x000fe80003800000 */
[----:B------:R3:W-:Y:S01]  /*30c0*/  @!P4 STG.E.U8 desc[UR36][R6.64+0x38], R13 ;  /* 0x0000380d0600c986 */ /* 0x0007e2000c101124 */
[----:B------:R-:W-:Y:S05]  /*30d0*/  @P3 BRA `(.L_x_94) ;  /* 0x00000000000c3947 */ /* 0x000fea0003800000 */
[----:B------:R-:W5:Y:S02]  /*30e0*/  LDG.E.U8 R88, desc[UR36][R10.64+0x39] ;  /* 0x000039240a587981 */ /* 0x000f64000c1e1100 */
[----:B-----5:R-:W-:-:S05]  /*30f0*/  PRMT R12, R88, 0x8880, RZ ;  /* 0x00008880580c7816 */ /* 0x020fca00000000ff */
[----:B------:R-:W-:-:S07]  /*3100*/  IMAD R15, R12, R23, RZ ;  /* 0x000000170c0f7224 */ /* 0x000fce00078e02ff */
.L_x_94:
[----:B------:R-:W-:Y:S05]  /*3110*/  BSYNC B1 ;  /* 0x0000000000017941 */ /* 0x000fea0003800000 */
.L_x_93:
[----:B------:R-:W-:Y:S01]  /*3120*/  @!P3 IMAD R55, R55, R22, R15 ;  /* 0x000000163737b224 */ /* 0x000fe200078e020f */
[----:B------:R-:W-:Y:S04]  /*3130*/  BSSY B1, `(.L_x_95) ;  /* 0x0000006000017945 */ /* 0x000fe80003800000 */
[----:B------:R0:W-:Y:S01]  /*3140*/  @!P3 STG.E.U8 desc[UR36][R6.64+0x39], R55 ;  /* 0x000039370600b986 */ /* 0x0001e2000c101124 */
[----:B------:R-:W-:Y:S05]  /*3150*/  @P5 BRA `(.L_x_96) ;  /* 0x00000000000c5947 */ /* 0x000fea0003800000 */
[----:B------:R-:W5:Y:S02]  /*3160*/  LDG.E.U8 R88, desc[UR36][R8.64+0x40] ;  /* 0x0000402408587981 */ /* 0x000f64000c1e1100 */
[----:B-----5:R-:W-:-:S05]  /*3170*/  PRMT R12, R88, 0x8880, RZ ;  /* 0x00008880580c7816 */ /* 0x020fca00000000ff */
[----:B------:R-:W-:-:S07]  /*3180*/  IMAD R15, R12, R23, RZ ;  /* 0x000000170c0f7224 */ /* 0x000fce00078e02ff */
.L_x_96:
[----:B------:R-:W-:Y:S05]  /*3190*/  BSYNC B1 ;  /* 0x0000000000017941 */ /* 0x000fea0003800000 */
.L_x_95:
[----:B---3--:R-:W-:Y:S01]  /*31a0*/  @!P5 IMAD R13, R56, R22, R15 ;  /* 0x00000016380dd224 */ /* 0x008fe200078e020f */
[----:B------:R-:W-:Y:S04]  /*31b0*/  BSSY B1, `(.L_x_97) ;  /* 0x0000006000017945 */ /* 0x000fe80003800000 */
[----:B------:R3:W-:Y:S01]  /*31c0*/  @!P5 STG.E.U8 desc[UR36][R4.64+0x40], R13 ;  /* 0x0000400d0400d986 */ /* 0x0007e2000c101124 */
[----:B------:R-:W-:Y:S05]  /*31d0*/  @P2 BRA `(.L_x_98) ;  /* 0x00000000000c2947 */ /* 0x000fea0003800000 */
[----:B------:R-:W5:Y:S02]  /*31e0*/  LDG.E.U8 R88, desc[UR36][R8.64+0x41] ;  /* 0x0000412408587981 */ /* 0x000f64000c1e1100 */
[----:B-----5:R-:W-:-:S05]  /*31f0*/  PRMT R12, R88, 0x8880, RZ ;  /* 0x00008880580c7816 */ /* 0x020fca00000000ff */
[----:B------:R-:W-:-:S07]  /*3200*/  IMAD R15, R12, R23, RZ ;  /* 0x000000170c0f7224 */ /* 0x000fce00078e02ff */
.L_x_98:
[----:B------:R-:W-:Y:S05]  /*3210*/  BSYNC B1 ;  /* 0x0000000000017941 */ /* 0x000fea0003800000 */
.L_x_97:
        /* <DEDUP_REMOVED lines=11> */
.L_x_100:
[----:B------:R-:W-:Y:S05]  /*32d0*/  BSYNC B1 ;  /* 0x0000000000017941 */ /* 0x000fea0003800000 */
.L_x_99:
[----:B---3--:R-:W-:Y:S01]  /*32e0*/  @!P4 IMAD R13, R58, R22, R15 ;  /* 0x000000163a0dc224 */ /* 0x008fe200078e020f */
[----:B------:R-:W-:Y:S04]  /*32f0*/  BSSY B1, `(.L_x_101) ;  /* 0x0000006000017945 */ /* 0x000fe80003800000 */
[----:B------:R3:W-:Y:S01]  /*3300*/  @!P4 STG.E.U8 desc[UR36][R6.64+0x40], R13 ;  /* 0x0000400d0600c986 */ /* 0x0007e2000c101124 */
[----:B------:R-:W-:Y:S05]  /*3310*/  @P3 BRA `(.L_x_102) ;  /* 0x00000000000c3947 */ /* 0x000fea0003800000 */
[----:B------:R-:W5:Y:S02]  /*3320*/  LDG.E.U8 R88, desc[UR36][R10.64+0x41] ;  /* 0x000041240a587981 */ /* 0x000f64000c1e1100 */
[----:B-----5:R-:W-:-:S05]  /*3330*/  PRMT R12, R88, 0x8880, RZ ;  /* 0x00008880580c7816 */ /* 0x020fca00000000ff */
[----:B------:R-:W-:-:S07]  /*3340*/  IMAD R15, R12, R23, RZ ;  /* 0x000000170c0f7224 */ /* 0x000fce00078e02ff */
.L_x_102:
[----:B------:R-:W-:Y:S05]  /*3350*/  BSYNC B1 ;  /* 0x0000000000017941 */ /* 0x000fea0003800000 */
.L_x_101:
[----:B------:R-:W-:Y:S01]  /*3360*/  @!P3 IMAD R59, R59, R22, R15 ;  /* 0x000000163b3bb224 */ /* 0x000fe200078e020f */
[----:B------:R-:W-:Y:S04]  /*3370*/  BSSY B1, `(.L_x_103) ;  /* 0x0000006000017945 */ /* 0x000fe80003800000 */
[----:B------:R0:W-:Y:S01]  /*3380*/  @!P3 STG.E.U8 desc[UR36][R6.64+0x41], R59 ;  /* 0x0000413b0600b986 */ /* 0x0001e2000c101124 */
[----:B------:R-:W-:Y:S05]  /*3390*/  @P5 BRA `(.L_x_104) ;  /* 0x00000000000c5947 */ /* 0x000fea0003800000 */
[----:B------:R-:W5:Y:S02]  /*33a0*/  LDG.E.U8 R88, desc[UR36][R8.64+0x48] ;  /* 0x0000482408587981 */ /* 0x000f64000c1e1100 */
[----:B-----5:R-:W-:-:S05]  /*33b0*/  PRMT R12, R88, 0x8880, RZ ;  /* 0x00008880580c7816 */ /* 0x020fca00000000ff */
[----:B------:R-:W-:-:S07]  /*33c0*/  IMAD R15, R12, R23, RZ ;  /* 0x000000170c0f7224 */ /* 0x000fce00078e02ff */
.L_x_104:
[----:B------:R-:W-:Y:S05]  /*33d0*/  BSYNC B1 ;  /* 0x0000000000017941 */ /* 0x000fea0003800000 */
.L_x_103:
[----:B---3--:R-:W-:Y:S01]  /*33e0*/  @!P5 IMAD R13, R60, R22, R15 ;  /* 0x000000163c0dd224 */ /* 0x008fe200078e020f */
[----:B------:R-:W-:Y:S04]  /*33f0*/  BSSY B1, `(.L_x_105) ;  /* 0x0000006000017945 */ /* 0x000fe80003800000 */
[----:B------:R3:W-:Y:S01]  /*3400*/  @!P5 STG.E.U8 desc[UR36][R4.64+0x48], R13 ;  /* 0x0000480d0400d986 */ /* 0x0007e2000c101124 */
[----:B------:R-:W-:Y:S05]  /*3410*/  @P2 BRA `(.L_x_106) ;  /* 0x00000000000c2947 */ /* 0x000fea0003800000 */
[----:B------:R-:W5:Y:S02]  /*3420*/  LDG.E.U8 R88, desc[UR36][R8.64+0x49] ;  /* 0x0000492408587981 */ /* 0x000f64000c1e1100 */
[----:B-----5:R-:W-:-:S05]  /*3430*/  PRMT R12, R88, 0x8880, RZ ;  /* 0x00008880580c7816 */ /* 0x020fca00000000ff */
[----:B------:R-:W-:-:S07]  /*3440*/  IMAD R15, R12, R23, RZ ;  /* 0x000000170c0f7224 */ /* 0x000fce00078e02ff */
.L_x_106:
[----:B------:R-:W-:Y:S05]  /*3450*/  BSYNC B1 ;  /* 0x0000000000017941 */ /* 0x000fea0003800000 */
.L_x_105:
        /* <DEDUP_REMOVED lines=11> */
.L_x_108:
[----:B------:R-:W-:Y:S05]  /*3510*/  BSYNC B1 ;  /* 0x0000000000017941 */ /* 0x000fea0003800000 */
.L_x_107:
[----:B---3--:R-:W-:Y:S01]  /*3520*/  @!P4 IMAD R13, R62, R22, R15 ;  /* 0x000000163e0dc224 */ /* 0x008fe200078e020f */
[----:B------:R-:W-:Y:S04]  /*3530*/  BSSY B1, `(.L_x_109) ;  /* 0x0000006000017945 */ /* 0x000fe80003800000 */
[----:B------:R3:W-:Y:S01]  /*3540*/  @!P4 STG.E.U8 desc[UR36][R6.64+0x48], R13 ;  /* 0x0000480d0600c986 */ /* 0x0007e2000c101124 */
[----:B------:R-:W-:Y:S05]  /*3550*/  @P3 BRA `(.L_x_110) ;  /* 0x00000000000c3947 */ /* 0x000fea0003800000 */
[----:B------:R-:W5:Y:S02]  /*3560*/  LDG.E.U8 R88, desc[UR36][R10.64+0x49] ;  /* 0x000049240a587981 */ /* 0x000f64000c1e1100 */
[----:B-----5:R-:W-:-:S05]  /*3570*/  PRMT R12, R88, 0x8880, RZ ;  /* 0x00008880580c7816 */ /* 0x020fca00000000ff */
[----:B------:R-:W-:-:S07]  /*3580*/  IMAD R15, R12, R23, RZ ;  /* 0x000000170c0f7224 */ /* 0x000fce00078e02ff */
.L_x_110:
[----:B------:R-:W-:Y:S05]  /*3590*/  BSYNC B1 ;  /* 0x0000000000017941 */ /* 0x000fea0003800000 */
.L_x_109:
[----:B------:R-:W-:Y:S01]  /*35a0*/  @!P3 IMAD R63, R63, R22, R15 ;  /* 0x000000163f3fb224 */ /* 0x000fe200078e020f */
[----:B------:R-:W-:Y:S04]  /*35b0*/  BSSY B1, `(.L_x_111) ;  /* 0x0000006000017945 */ /* 0x000fe80003800000 */
[----:B------:R0:W-:Y:S01]  /*35c0*/  @!P3 STG.E.U8 desc[UR36][R6.64+0x49], R63 ;  /* 0x0000493f0600b986 */ /* 0x0001e2000c101124 */
[----:B------:R-:W-:Y:S05]  /*35d0*/  @P5 BRA `(.L_x_112) ;  /* 0x00000000000c5947 */ /* 0x000fea0003800000 */
[----:B------:R-:W5:Y:S02]  /*35e0*/  LDG.E.U8 R88, desc[UR36][R8.64+0x50] ;  /* 0x0000502408587981 */ /* 0x000f64000c1e1100 */
[----:B-----5:R-:W-:-:S05]  /*35f0*/  PRMT R12, R88, 0x8880, RZ ;  /* 0x00008880580c7816 */ /* 0x020fca00000000ff */
[----:B------:R-:W-:-:S07]  /*3600*/  IMAD R15, R12, R23, RZ ;  /* 0x000000170c0f7224 */ /* 0x000fce00078e02ff */
.L_x_112:
[----:B------:R-:W-:Y:S05]  /*3610*/  BSYNC B1 ;  /* 0x0000000000017941 */ /* 0x000fea0003800000 */
.L_x_111:
[----:B---3--:R-:W-:Y:S01]  /*3620*/  @!P5 IMAD R13, R64, R22, R15 ;  /* 0x00000016400dd224 */ /* 0x008fe200078e020f */
[----:B------:R-:W-:Y:S04]  /*3630*/  BSSY B1, `(.L_x_113) ;  /* 0x0000006000017945 */ /* 0x000fe80003800000 */
[----:B------:R3:W-:Y:S01]  /*3640*/  @!P5 STG.E.U8 desc[UR36][R4.64+0x50], R13 ;  /* 0x0000500d0400d986 */ /* 0x0007e2000c101124 */
[----:B------:R-:W-:Y:S05]  /*3650*/  @P2 BRA `(.L_x_114) ;  /* 0x00000000000c2947 */ /* 0x000fea0003800000 */
[----:B------:R-:W5:Y:S02]  /*3660*/  LDG.E.U8 R88, desc[UR36][R8.64+0x51] ;  /* 0x0000512408587981 */ /* 0x000f64000c1e1100 */
[----:B-----5:R-:W-:-:S05]  /*3670*/  PRMT R12, R88, 0x8880, RZ ;  /* 0x00008880580c7816 */ /* 0x020fca00000000ff */
[----:B------:R-:W-:-:S07]  /*3680*/  IMAD R15, R12, R23, RZ ;  /* 0x000000170c0f7224 */ /* 0x000fce00078e02ff */
.L_x_114:
[----:B------:R-:W-:Y:S05]  /*3690*/  BSYNC B1 ;  /* 0x0000000000017941 */ /* 0x000fea0003800000 */
.L_x_113:
        /* <DEDUP_REMOVED lines=11> */
.L_x_116:
[----:B------:R-:W-:Y:S05]  /*3750*/  BSYNC B1 ;  /* 0x0000000000017941 */ /* 0x000fea0003800000 */
.L_x_115:
[----:B---3--:R-:W-:Y:S01]  /*3760*/  @!P4 IMAD R13, R66, R22, R15 ;  /* 0x00000016420dc224 */ /* 0x008fe200078e020f */
[----:B------:R-:W-:Y:S04]  /*3770*/  BSSY B1, `(.L_x_117) ;  /* 0x0000006000017945 */ /* 0x000fe80003800000 */
[----:B------:R3:W-:Y:S01]  /*3780*/  @!P4 STG.E.U8 desc[UR36][R6.64+0x50], R13 ;  /* 0x0000500d0600c986 */ /* 0x0007e2000c101124 */
[----:B------:R-:W-:Y:S05]  /*3790*/  @P3 BRA `(.L_x_118) ;  /* 0x00000000000c3947 */ /* 0x000fea0003800000 */
[----:B------:R-:W5:Y:S02]  /*37a0*/  LDG.E.U8 R88, desc[UR36][R10.64+0x51] ;  /* 0x000051240a587981 */ /* 0x000f64000c1e1100 */
[----:B-----5:R-:W-:-:S05]  /*37b0*/  PRMT R12, R88, 0x8880, RZ ;  /* 0x00008880580c7816 */ /* 0x020fca00000000ff */
[----:B------:R-:W-:-:S07]  /*37c0*/  IMAD R15, R12, R23, RZ ;  /* 0x000000170c0f7224 */ /* 0x000fce00078e02ff */
.L_x_118:
[----:B------:R-:W-:Y:S05]  /*37d0*/  BSYNC B1 ;  /* 0x0000000000017941 */ /* 0x000fea0003800000 */
.L_x_117:
[----:B------:R-:W-:Y:S01]  /*37e0*/  @!P3 IMAD R67, R67, R22, R15 ;  /* 0x000000164343b224 */ /* 0x000fe200078e020f */
[----:B------:R-:W-:Y:S04]  /*37f0*/  BSSY B1, `(.L_x_119) ;  /* 0x0000006000017945 */ /* 0x000fe80003800000 */
[----:B------:R0:W-:Y:S01]  /*3800*/  @!P3 STG.E.U8 desc[UR36][R6.64+0x51], R67 ;  /* 0x000051430600b986 */ /* 0x0001e2000c101124 */
[----:B------:R-:W-:Y:S05]  /*3810*/  @P5 BRA `(.L_x_120) ;  /* 0x00000000000c5947 */ /* 0x000fea0003800000 */
[----:B------:R-:W5:Y:S02]  /*3820*/  LDG.E.U8 R88, desc[UR36][R8.64+0x58] ;  /* 0x0000582408587981 */ /* 0x000f64000c1e1100 */
[----:B-----5:R-:W-:-:S05]  /*3830*/  PRMT R12, R88, 0x8880, RZ ;  /* 0x00008880580c7816 */ /* 0x020fca00000000ff */
[----:B------:R-:W-:-:S07]  /*3840*/  IMAD R15, R12, R23, RZ ;  /* 0x000000170c0f7224 */ /* 0x000fce00078e02ff */
.L_x_120:
[----:B------:R-:W-:Y:S05]  /*3850*/  BSYNC B1 ;  /* 0x0000000000017941 */ /* 0x000fea0003800000 */
.L_x_119:
[----:B---3--:R-:W-:Y:S01]  /*3860*/  @!P5 IMAD R13, R68, R22, R15 ;  /* 0x00000016440dd224 */ /* 0x008fe200078e020f */
[----:B------:R-:W-:Y:S04]  /*3870*/  BSSY B1, `(.L_x_121) ;  /* 0x0000006000017945 */ /* 0x000fe80003800000 */
[----:B------:R3:W-:Y:S01]  /*3880*/  @!P5 STG.E.U8 desc[UR36][R4.64+0x58], R13 ;  /* 0x0000580d0400d986 */ /* 0x0007e2000c101124 */
[----:B------:R-:W-:Y:S05]  /*3890*/  @P2 BRA `(.L_x_122) ;  /* 0x00000000000c2947 */ /* 0x000fea0003800000 */
[----:B------:R-:W5:Y:S02]  /*38a0*/  LDG.E.U8 R88, desc[UR36][R8.64+0x59] ;  /* 0x0000592408587981 */ /* 0x000f64000c1e1100 */
[----:B-----5:R-:W-:-:S05]  /*38b0*/  PRMT R12, R88, 0x8880, RZ ;  /* 0x00008880580c7816 */ /* 0x020fca00000000ff */
[----:B------:R-:W-:-:S07]  /*38c0*/  IMAD R15, R12, R23, RZ ;  /* 0x000000170c0f7224 */ /* 0x000fce00078e02ff */
.L_x_122:
[----:B------:R-:W-:Y:S05]  /*38d0*/  BSYNC B1 ;  /* 0x0000000000017941 */ /* 0x000fea0003800000 */
.L_x_121:
        /* <DEDUP_REMOVED lines=11> */
.L_x_124:
[----:B------:R-:W-:Y:S05]  /*3990*/  BSYNC B1 ;  /* 0x0000000000017941 */ /* 0x000fea0003800000 */
.L_x_123:
[----:B---3--:R-:W-:Y:S01]  /*39a0*/  @!P4 IMAD R13, R70, R22, R15 ;  /* 0x00000016460dc224 */ /* 0x008fe200078e020f */
[----:B------:R-:W-:Y:S04]  /*39b0*/  BSSY B1, `(.L_x_125) ;  /* 0x0000006000017945 */ /* 0x000fe80003800000 */
[----:B------:R3:W-:Y:S01]  /*39c0*/  @!P4 STG.E.U8 desc[UR36][R6.64+0x58], R13 ;  /* 0x0000580d0600c986 */ /* 0x0007e2000c101124 */
[----:B------:R-:W-:Y:S05]  /*39d0*/  @P3 BRA `(.L_x_126) ;  /* 0x00000000000c3947 */ /* 0x000fea0003800000 */
[----:B------:R-:W5:Y:S02]  /*39e0*/  LDG.E.U8 R88, desc[UR36][R10.64+0x59] ;  /* 0x000059240a587981 */ /* 0x000f64000c1e1100 */
[----:B-----5:R-:W-:-:S05]  /*39f0*/  PRMT R12, R88, 0x8880, RZ ;  /* 0x00008880580c7816 */ /* 0x020fca00000000ff */
[----:B------:R-:W-:-:S07]  /*3a00*/  IMAD R15, R12, R23, RZ ;  /* 0x000000170c0f7224 */ /* 0x000fce00078e02ff */
.L_x_126:
[----:B------:R-:W-:Y:S05]  /*3a10*/  BSYNC B1 ;  /* 0x0000000000017941 */ /* 0x000fea0003800000 */
.L_x_125:
[----:B------:R-:W-:Y:S01]  /*3a20*/  @!P3 IMAD R71, R71, R22, R15 ;  /* 0x000000164747b224 */ /* 0x000fe200078e020f */
[----:B------:R-:W-:Y:S04]  /*3a30*/  BSSY B1, `(.L_x_127) ;  /* 0x0000006000017945 */ /* 0x000fe80003800000 */
[----:B------:R0:W-:Y:S01]  /*3a40*/  @!P3 STG.E.U8 desc[UR36][R6.64+0x59], R71 ;  /* 0x000059470600b986 */ /* 0x0001e2000c101124 */
[----:B------:R-:W-:Y:S05]  /*3a50*/  @P5 BRA `(.L_x_128) ;  /* 0x00000000000c5947 */ /* 0x000fea0003800000 */
[----:B------:R-:W5:Y:S02]  /*3a60*/  LDG.E.U8 R88, desc[UR36][R8.64+0x60] ;  /* 0x0000602408587981 */ /* 0x000f64000c1e1100 */
[----:B-----5:R-:W-:-:S05]  /*3a70*/  PRMT R12, R88, 0x8880, RZ ;  /* 0x00008880580c7816 */ /* 0x020fca00000000ff */
[----:B------:R-:W-:-:S07]  /*3a80*/  IMAD R15, R12, R23, RZ ;  /* 0x000000170c0f7224 */ /* 0x000fce00078e02ff */
.L_x_128:
[----:B------:R-:W-:Y:S05]  /*3a90*/  BSYNC B1 ;  /* 0x0000000000017941 */ /* 0x000fea0003800000 */
.L_x_127:
[----:B---3--:R-:W-:Y:S01]  /*3aa0*/  @!P5 IMAD R13, R72, R22, R15 ;  /* 0x00000016480dd224 */ /* 0x008fe200078e020f */
[----:B------:R-:W-:Y:S04]  /*3ab0*/  BSSY B1, `(.L_x_129) ;  /* 0x0000006000017945 */ /* 0x000fe80003800000 */
[----:B------:R3:W-:Y:S01]  /*3ac0*/  @!P5 STG.E.U8 desc[UR36][R4.64+0x60], R13 ;  /* 0x0000600d0400d986 */ /* 0x0007e2000c101124 */
[----:B------:R-:W-:Y:S05]  /*3ad0*/  @P2 BRA `(.L_x_130) ;  /* 0x00000000000c2947 */ /* 0x000fea0003800000 */
[----:B------:R-:W5:Y:S02]  /*3ae0*/  LDG.E.U8 R88, desc[UR36][R8.64+0x61] ;  /* 0x0000612408587981 */ /* 0x000f64000c1e1100 */
[----:B-----5:R-:W-:-:S05]  /*3af0*/  PRMT R12, R88, 0x8880, RZ ;  /* 0x00008880580c7816 */ /* 0x020fca00000000ff */
[----:B------:R-:W-:-:S07]  /*3b00*/  IMAD R15, R12, R23, RZ ;  /* 0x000000170c0f7224 */ /* 0x000fce00078e02ff */
.L_x_130:
[----:B------:R-:W-:Y:S05]  /*3b10*/  BSYNC B1 ;  /* 0x0000000000017941 */ /* 0x000fea0003800000 */
.L_x_129:
        /* <DEDUP_REMOVED lines=11> */
.L_x_132:
[----:B------:R-:W-:Y:S05]  /*3bd0*/  BSYNC B1 ;  /* 0x0000000000017941 */ /* 0x000fea0003800000 */
.L_x_131:
[----:B---3--:R-:W-:Y:S01]  /*3be0*/  @!P4 IMAD R13, R74, R22, R15 ;  /* 0x000000164a0dc224 */ /* 0x008fe200078e020f */
[----:B------:R-:W-:Y:S04]  /*3bf0*/  BSSY B1, `(.L_x_133) ;  /* 0x0000006000017945 */ /* 0x000fe80003800000 */
[----:B------:R3:W-:Y:S01]  /*3c00*/  @!P4 STG.E.U8 desc[UR36][R6.64+0x60], R13 ;  /* 0x0000600d0600c986 */ /* 0x0007e2000c101124 */
[----:B------:R-:W-:Y:S05]  /*3c10*/  @P3 BRA `(.L_x_134) ;  /* 0x00000000000c3947 */ /* 0x000fea0003800000 */
[----:B------:R-:W5:Y:S02]  /*3c20*/  LDG.E.U8 R88, desc[UR36][R10.64+0x61] ;  /* 0x000061240a587981 */ /* 0x000f64000c1e1100 */
[----:B-----5:R-:W-:-:S05]  /*3c30*/  PRMT R12, R88, 0x8880, RZ ;  /* 0x00008880580c7816 */ /* 0x020fca00000000ff */
[----:B------:R-:W-:-:S07]  /*3c40*/  IMAD R15, R12, R23, RZ ;  /* 0x000000170c0f7224 */ /* 0x000fce00078e02ff */
.L_x_134:
[----:B------:R-:W-:Y:S05]  /*3c50*/  BSYNC B1 ;  /* 0x0000000000017941 */ /* 0x000fea0003800000 */
.L_x_133:
[----:B------:R-:W-:Y:S01]  /*3c60*/  @!P3 IMAD R75, R75, R22, R15 ;  /* 0x000000164b4bb224 */ /* 0x000fe200078e020f */
[----:B------:R-:W-:Y:S04]  /*3c70*/  BSSY B1, `(.L_x_135) ;  /* 0x0000006000017945 */ /* 0x000fe80003800000 */
[----:B------:R0:W-:Y:S01]  /*3c80*/  @!P3 STG.E.U8 desc[UR36][R6.64+0x61], R75 ;  /* 0x0000614b0600b986 */ /* 0x0001e2000c101124 */
[----:B------:R-:W-:Y:S05]  /*3c90*/  @P5 BRA `(.L_x_136) ;  /* 0x00000000000c5947 */ /* 0x000fea0003800000 */
[----:B------:R-:W5:Y:S02]  /*3ca0*/  LDG.E.U8 R88, desc[UR36][R8.64+0x68] ;  /* 0x0000682408587981 */ /* 0x000f64000c1e1100 */
[----:B-----5:R-:W-:-:S05]  /*3cb0*/  PRMT R12, R88, 0x8880, RZ ;  /* 0x00008880580c7816 */ /* 0x020fca00000000ff */
[----:B------:R-:W-:-:S07]  /*3cc0*/  IMAD R15, R12, R23, RZ ;  /* 0x000000170c0f7224 */ /* 0x000fce00078e02ff */
.L_x_136:
[----:B------:R-:W-:Y:S05]  /*3cd0*/  BSYNC B1 ;  /* 0x0000000000017941 */ /* 0x000fea0003800000 */
.L_x_135:
[----:B---3--:R-:W-:Y:S01]  /*3ce0*/  @!P5 IMAD R13, R76, R22, R15 ;  /* 0x000000164c0dd224 */ /* 0x008fe200078e020f */
[----:B------:R-:W-:Y:S04]  /*3cf0*/  BSSY B1, `(.L_x_137) ;  /* 0x0000006000017945 */ /* 0x000fe80003800000 */
[----:B------:R3:W-:Y:S01]  /*3d00*/  @!P5 STG.E.U8 desc[UR36][R4.64+0x68], R13 ;  /* 0x0000680d0400d986 */ /* 0x0007e2000c101124 */
[----:B------:R-:W-:Y:S05]  /*3d10*/  @P2 BRA `(.L_x_138) ;  /* 0x00000000000c2947 */ /* 0x000fea0003800000 */
[----:B------:R-:W5:Y:S02]  /*3d20*/  LDG.E.U8 R88, desc[UR36][R8.64+0x69] ;  /* 0x0000692408587981 */ /* 0x000f64000c1e1100 */
[----:B-----5:R-:W-:-:S05]  /*3d30*/  PRMT R12, R88, 0x8880, RZ ;  /* 0x00008880580c7816 */ /* 0x020fca00000000ff */
[----:B------:R-:W-:-:S07]  /*3d40*/  IMAD R15, R12, R23, RZ ;  /* 0x000000170c0f7224 */ /* 0x000fce00078e02ff */
.L_x_138:
[----:B------:R-:W-:Y:S05]  /*3d50*/  BSYNC B1 ;  /* 0x0000000000017941 */ /* 0x000fea0003800000 */
.L_x_137:
        /* <DEDUP_REMOVED lines=11> */
.L_x_140:
[----:B------:R-:W-:Y:S05]  /*3e10*/  BSYNC B1 ;  /* 0x0000000000017941 */ /* 0x000fea0003800000 */
.L_x_139:
[----:B---3--:R-:W-:Y:S01]  /*3e20*/  @!P4 IMAD R13, R78, R22, R15 ;  /* 0x000000164e0dc224 */ /* 0x008fe200078e020f */
[----:B------:R-:W-:Y:S04]  /*3e30*/  BSSY B1, `(.L_x_141) ;  /* 0x0000006000017945 */ /* 0x000fe80003800000 */
[----:B------:R3:W-:Y:S01]  /*3e40*/  @!P4 STG.E.U8 desc[UR36][R6.64+0x68], R13 ;  /* 0x0000680d0600c986 */ /* 0x0007e2000c101124 */
[----:B------:R-:W-:Y:S05]  /*3e50*/  @P3 BRA `(.L_x_142) ;  /* 0x00000000000c3947 */ /* 0x000fea0003800000 */
[----:B------:R-:W5:Y:S02]  /*3e60*/  LDG.E.U8 R88, desc[UR36][R10.64+0x69] ;  /* 0x000069240a587981 */ /* 0x000f64000c1e1100 */
[----:B-----5:R-:W-:-:S05]  /*3e70*/  PRMT R12, R88, 0x8880, RZ ;  /* 0x00008880580c7816 */ /* 0x020fca00000000ff */
[----:B------:R-:W-:-:S07]  /*3e80*/  IMAD R15, R12, R23, RZ ;  /* 0x000000170c0f7224 */ /* 0x000fce00078e02ff */
.L_x_142:
[----:B------:R-:W-:Y:S05]  /*3e90*/  BSYNC B1 ;  /* 0x0000000000017941 */ /* 0x000fea0003800000 */
.L_x_141:
[----:B------:R-:W-:Y:S01]  /*3ea0*/  @!P3 IMAD R79, R79, R22, R15 ;  /* 0x000000164f4fb224 */ /* 0x000fe200078e020f */
[----:B------:R-:W-:Y:S04]  /*3eb0*/  BSSY B1, `(.L_x_143) ;  /* 0x0000006000017945 */ /* 0x000fe80003800000 */
[----:B------:R0:W-:Y:S01]  /*3ec0*/  @!P3 STG.E.U8 desc[UR36][R6.64+0x69], R79 ;  /* 0x0000694f0600b986 */ /* 0x0001e2000c101124 */
[----:B------:R-:W-:Y:S05]  /*3ed0*/  @P5 BRA `(.L_x_144) ;  /* 0x00000000000c5947 */ /* 0x000fea0003800000 */
[----:B------:R-:W5:Y:S02]  /*3ee0*/  LDG.E.U8 R88, desc[UR36][R8.64+0x70] ;  /* 0x0000702408587981 */ /* 0x000f64000c1e1100 */
[----:B-----5:R-:W-:-:S05]  /*3ef0*/  PRMT R12, R88, 0x8880, RZ ;  /* 0x00008880580c7816 */ /* 0x020fca00000000ff */
[----:B------:R-:W-:-:S07]  /*3f00*/  IMAD R15, R12, R23, RZ ;  /* 0x000000170c0f7224 */ /* 0x000fce00078e02ff */
.L_x_144:
[----:B------:R-:W-:Y:S05]  /*3f10*/  BSYNC B1 ;  /* 0x0000000000017941 */ /* 0x000fea0003800000 */
.L_x_143:
[----:B---3--:R-:W-:Y:S01]  /*3f20*/  @!P5 IMAD R13, R80, R22, R15 ;  /* 0x00000016500dd224 */ /* 0x008fe200078e020f */
[----:B------:R-:W-:Y:S04]  /*3f30*/  BSSY B1, `(.L_x_145) ;  /* 0x0000006000017945 */ /* 0x000fe80003800000 */
[----:B------:R3:W-:Y:S01]  /*3f40*/  @!P5 STG.E.U8 desc[UR36][R4.64+0x70], R13 ;  /* 0x0000700d0400d986 */ /* 0x0007e2000c101124 */
[----:B------:R-:W-:Y:S05]  /*3f50*/  @P2 BRA `(.L_x_146) ;  /* 0x00000000000c2947 */ /* 0x000fea0003800000 */
[----:B------:R-:W5:Y:S02]  /*3f60*/  LDG.E.U8 R88, desc[UR36][R8.64+0x71] ;  /* 0x0000712408587981 */ /* 0x000f64000c1e1100 */
[----:B-----5:R-:W-:-:S05]  /*3f70*/  PRMT R12, R88, 0x8880, RZ ;  /* 0x00008880580c7816 */ /* 0x020fca00000000ff */
[----:B------:R-:W-:-:S07]  /*3f80*/  IMAD R15, R12, R23, RZ ;  /* 0x000000170c0f7224 */ /* 0x000fce00078e02ff */
.L_x_146:
[----:B------:R-:W-:Y:S05]  /*3f90*/  BSYNC B1 ;  /* 0x0000000000017941 */ /* 0x000fea0003800000 */
.L_x_145:
[----:B------:R-:W-:Y:S01]  /*3fa0*/  ISETP.LT.OR P4, PT, R3, 0x71, !P0 ;  /* 0x000000710300780c */ /* 0x000fe20004781670 */
[----:B------:R-:W-:Y:S01]  /*3fb0*/  @!P2 IMAD R81, R81, R22, R15 ;  /* 0x000000165151a224 */ /* 0x000fe200078e020f */
[----:B------:R-:W-:Y:S01]  /*3fc0*/  BSSY B1, `(.L_x_147) ;  /* 0x000000a000017945 */ /* 0x000fe20003800000 */
[C---:B------:R-:W-:Y:S02]  /*3fd0*/  ISETP.LT.OR P3, PT, R3.reuse, 0x72, !P0 ;  /* 0x000000720300780c */ /* 0x040fe40004761670 */
[C---:B------:R-:W-:Y:S01]  /*3fe0*/  ISETP.LT.OR P5, PT, R3.reuse, 0x79, !P0 ;  /* 0x000000790300780c */ /* 0x040fe200047a1670 */
[----:B------:R0:W-:Y:S01]  /*3ff0*/  @!P2 STG.E.U8 desc[UR36][R4.64+0x71], R81 ;  /* 0x000071510400a986 */ /* 0x0001e2000c101124 */
[C---:B------:R-:W-:Y:S02]  /*4000*/  ISETP.LT.OR P2, PT, R3.reuse, 0x79, !P1 ;  /* 0x000000790300780c */ /* 0x040fe40004f41670 */
[----:B------:R-:W-:-:S04]  /*4010*/  ISETP.LT.OR P1, PT, R3, 0x7a, !P1 ;  /* 0x0000007a0300780c */ /* 0x000fc80004f21670 */
[----:B------:R-:W-:Y:S09]  /*4020*/  @P4 BRA `(.L_x_148) ;  /* 0x00000000000c4947 */ /* 0x000ff20003800000 */
[----:B------:R-:W5:Y:S02]  /*4030*/  LDG.E.U8 R88, desc[UR36][R10.64+0x70] ;  /* 0x000070240a587981 */ /* 0x000f64000c1e1100 */
[----:B-----5:R-:W-:-:S05]  /*4040*/  PRMT R12, R88, 0x8880, RZ ;  /* 0x00008880580c7816 */ /* 0x020fca00000000ff */
[----:B------:R-:W-:-:S07]  /*4050*/  IMAD R15, R12, R23, RZ ;  /* 0x000000170c0f7224 */ /* 0x000fce00078e02ff */
.L_x_148:
[----:B------:R-:W-:Y:S05]  /*4060*/  BSYNC B1 ;  /* 0x0000000000017941 */ /* 0x000fea0003800000 */
.L_x_147:
[----:B---3--:R-:W-:Y:S01]  /*4070*/  @!P4 IMAD R13, R82, R22, R15 ;  /* 0x00000016520dc224 */ /* 0x008fe200078e020f */
[----:B------:R-:W-:Y:S04]  /*4080*/  BSSY B1, `(.L_x_149) ;  /* 0x0000006000017945 */ /* 0x000fe80003800000 */
[----:B------:R3:W-:Y:S01]  /*4090*/  @!P4 STG.E.U8 desc[UR36][R6.64+0x70], R13 ;  /* 0x0000700d0600c986 */ /* 0x0007e2000c101124 */
[----:B------:R-:W-:Y:S05]  /*40a0*/  @P3 BRA `(.L_x_150) ;  /* 0x00000000000c3947 */ /* 0x000fea0003800000 */
[----:B------:R-:W5:Y:S02]  /*40b0*/  LDG.E.U8 R88, desc[UR36][R10.64+0x71] ;  /* 0x000071240a587981 */ /* 0x000f64000c1e1100 */
[----:B-----5:R-:W-:-:S05]  /*40c0*/  PRMT R12, R88, 0x8880, RZ ;  /* 0x00008880580c7816 */ /* 0x020fca00000000ff */
[----:B------:R-:W-:-:S07]  /*40d0*/  IMAD R15, R12, R23, RZ ;  /* 0x000000170c0f7224 */ /* 0x000fce00078e02ff */
.L_x_150:
[----:B------:R-:W-:Y:S05]  /*40e0*/  BSYNC B1 ;  /* 0x0000000000017941 */ /* 0x000fea0003800000 */
.L_x_149:
[----:B------:R-:W-:Y:S01]  /*40f0*/  @!P3 IMAD R83, R83, R22, R15 ;  /* 0x000000165353b224 */ /* 0x000fe200078e020f */
[----:B------:R-:W-:Y:S04]  /*4100*/  BSSY B1, `(.L_x_151) ;  /* 0x0000006000017945 */ /* 0x000fe80003800000 */
[----:B------:R0:W-:Y:S01]  /*4110*/  @!P3 STG.E.U8 desc[UR36][R6.64+0x71], R83 ;  /* 0x000071530600b986 */ /* 0x0001e2000c101124 */
[----:B------:R-:W-:Y:S05]  /*4120*/  @P2 BRA `(.L_x_152) ;  /* 0x00000000000c2947 */ /* 0x000fea0003800000 */
[----:B------:R-:W5:Y:S02]  /*4130*/  LDG.E.U8 R88, desc[UR36][R8.64+0x78] ;  /* 0x0000782408587981 */ /* 0x000f64000c1e1100 */
[----:B-----5:R-:W-:-:S05]  /*4140*/  PRMT R12, R88, 0x8880, RZ ;  /* 0x00008880580c7816 */ /* 0x020fca00000000ff */
[----:B------:R-:W-:-:S07]  /*4150*/  IMAD R15, R12, R23, RZ ;  /* 0x000000170c0f7224 */ /* 0x000fce00078e02ff */
.L_x_152:
[----:B------:R-:W-:Y:S05]  /*4160*/  BSYNC B1 ;  /* 0x0000000000017941 */ /* 0x000fea0003800000 */
.L_x_151:
[----:B---3--:R-:W-:Y:S01]  /*4170*/  @!P2 IMAD R13, R84, R22, R15 ;  /* 0x00000016540da224 */ /* 0x008fe200078e020f */
[----:B------:R-:W-:Y:S04]  /*4180*/  BSSY B1, `(.L_x_153) ;  /* 0x0000006000017945 */ /* 0x000fe80003800000 */
[----:B------:R3:W-:Y:S01]  /*4190*/  @!P2 STG.E.U8 desc[UR36][R4.64+0x78], R13 ;  /* 0x0000780d0400a986 */ /* 0x0007e2000c101124 */
[----:B------:R-:W-:Y:S05]  /*41a0*/  @P1 BRA `(.L_x_154) ;  /* 0x00000000000c1947 */ /* 0x000fea0003800000 */
[----:B------:R-:W5:Y:S02]  /*41b0*/  LDG.E.U8 R88, desc[UR36][R8.64+0x79] ;  /* 0x0000792408587981 */ /* 0x000f64000c1e1100 */
[----:B-----5:R-:W-:-:S05]  /*41c0*/  PRMT R12, R88, 0x8880, RZ ;  /* 0x00008880580c7816 */ /* 0x020fca00000000ff */
[----:B------:R-:W-:-:S07]  /*41d0*/  IMAD R15, R12, R23, RZ ;  /* 0x000000170c0f7224 */ /* 0x000fce00078e02ff */
.L_x_154:
[----:B------:R-:W-:Y:S05]  /*41e0*/  BSYNC B1 ;  /* 0x0000000000017941 */ /* 0x000fea0003800000 */
.L_x_153:
[----:B------:R-:W-:Y:S01]  /*41f0*/  @!P1 IMAD R85, R85, R22, R15 ;  /* 0x0000001655559224 */ /* 0x000fe200078e020f */
[----:B------:R-:W-:Y:S04]  /*4200*/  BSSY B1, `(.L_x_155) ;  /* 0x0000006000017945 */ /* 0x000fe80003800000 */
[----:B------:R0:W-:Y:S01]  /*4210*/  @!P1 STG.E.U8 desc[UR36][R4.64+0x79], R85 ;  /* 0x0000795504009986 */ /* 0x0001e2000c101124 */
[----:B------:R-:W-:Y:S05]  /*4220*/  @P5 BRA `(.L_x_156) ;  /* 0x00000000000c5947 */ /* 0x000fea0003800000 */
[----:B------:R-:W0:Y:S02]  /*4230*/  LDG.E.U8 R88, desc[UR36][R10.64+0x78] ;  /* 0x000078240a587981 */ /* 0x000e24000c1e1100 */
[----:B0123--:R-:W-:-:S05]  /*4240*/  PRMT R4, R88, 0x8880, RZ ;  /* 0x0000888058047816 */ /* 0x00ffca00000000ff */
[----:B------:R-:W-:-:S07]  /*4250*/  IMAD R15, R4, R23, RZ ;  /* 0x00000017040f7224 */ /* 0x000fce00078e02ff */
.L_x_156:
[----:B------:R-:W-:Y:S05]  /*4260*/  BSYNC B1 ;  /* 0x0000000000017941 */ /* 0x000fea0003800000 */
.L_x_155:
[----:B0123--:R-:W-:Y:S01]  /*4270*/  @!P5 IMAD R5, R86, R22, R15 ;  /* 0x000000165605d224 */ /* 0x00ffe200078e020f */
[----:B------:R-:W-:Y:S01]  /*4280*/  ISETP.LT.OR P0, PT, R3, 0x7a, !P0 ;  /* 0x0000007a0300780c */ /* 0x000fe20004701670 */
[----:B------:R-:W-:Y:S03]  /*4290*/  BSSY B1, `(.L_x_157) ;  /* 0x0000006000017945 */ /* 0x000fe60003800000 */
[----:B------:R0:W-:Y:S09]  /*42a0*/  @!P5 STG.E.U8 desc[UR36][R6.64+0x78], R5 ;  /* 0x000078050600d986 */ /* 0x0001f2000c101124 */
[----:B------:R-:W-:Y:S05]  /*42b0*/  @P0 BRA `(.L_x_158) ;  /* 0x00000000000c0947 */ /* 0x000fea0003800000 */
[----:B------:R-:W2:Y:S02]  /*42c0*/  LDG.E.U8 R88, desc[UR36][R10.64+0x79] ;  /* 0x000079240a587981 */ /* 0x000ea4000c1e1100 */
[----:B--2---:R-:W-:-:S05]  /*42d0*/  PRMT R4, R88, 0x8880, RZ ;  /* 0x0000888058047816 */ /* 0x004fca00000000ff */
[----:B------:R-:W-:-:S07]  /*42e0*/  IMAD R15, R4, R23, RZ ;  /* 0x00000017040f7224 */ /* 0x000fce00078e02ff */
.L_x_158:
[----:B------:R-:W-:Y:S05]  /*42f0*/  BSYNC B1 ;  /* 0x0000000000017941 */ /* 0x000fea0003800000 */
.L_x_157:
[----:B------:R-:W-:Y:S01]  /*4300*/  IMAD R15, R87, R22, R15 ;  /* 0x00000016570f7224 */ /* 0x000fe200078e020f */
[----:B------:R-:W-:Y:S06]  /*4310*/  @P0 BRA `(.L_x_159) ;  /* 0x0000000c00100947 */ /* 0x000fec0003800000 */
[----:B------:R1:W-:Y:S01]  /*4320*/  STG.E.U8 desc[UR36][R6.64+0x79], R15 ;  /* 0x0000790f06007986 */ /* 0x0003e2000c101124 */
[----:B------:R-:W-:Y:S05]  /*4330*/  BRA `(.L_x_159) ;  /* 0x0000000c00087947 */ /* 0x000fea0003800000 */
.L_x_30:
[C---:B------:R-:W-:Y:S02]  /*4340*/  ISETP.GE.AND P1, PT, R94.reuse, 0x1, PT ;  /* 0x000000015e00780c */ /* 0x040fe40003f26270 */
[----:B------:R-:W-:Y:S02]  /*4350*/  ISETP.GE.AND P0, PT, R94, 0x9, PT ;  /* 0x000000095e00780c */ /* 0x000fe40003f06270 */
[C---:B------:R-:W-:Y:S02]  /*4360*/  ISETP.LT.OR P4, PT, R3.reuse, 0x1, !P1 ;  /* 0x000000010300780c */ /* 0x040fe40004f81670 */
[C---:B------:R-:W-:Y:S02]  /*4370*/  ISETP.LT.OR P3, PT, R3.reuse, 0x2, !P1 ;  /* 0x000000020300780c */ /* 0x040fe40004f61670 */
[C---:B------:R-:W-:Y:S02]  /*4380*/  ISETP.LT.OR P2, PT, R3.reuse, 0x1, !P0 ;  /* 0x000000010300780c */ /* 0x040fe40004741670 */
[----:B------:R-:W-:-:S07]  /*4390*/  ISETP.LT.OR P5, PT, R3, 0x2, !P0 ;  /* 0x000000020300780c */ /* 0x000fce00047a1670 */
[-C--:B------:R-:W-:Y:S02]  /*43a0*/  @!P4 IMAD R9, R24, R22.reuse, RZ ;  /* 0x000000161809c224 */ /* 0x080fe400078e02ff */
[-C--:B------:R-:W-:Y:S02]  /*43b0*/  @!P3 IMAD R25, R25, R22.reuse, RZ ;  /* 0x000000161919b224 */ /* 0x080fe400078e02ff */
[-C--:B------:R-:W-:Y:S01]  /*43c0*/  @!P2 IMAD R11, R26, R22.reuse, RZ ;  /* 0x000000161a0ba224 */ /* 0x080fe200078e02ff */
[----:B------:R0:W-:Y:S01]  /*43d0*/  @!P4 STG.E.U8 desc[UR36][R4.64], R9 ;  /* 0x000000090400c986 */ /* 0x0001e2000c101124 */
[----:B------:R-:W-:Y:S01]  /*43e0*/  ISETP.LT.OR P4, PT, R3, 0x9, !P1 ;  /* 0x000000090300780c */ /* 0x000fe20004f81670 */
[----:B------:R-:W-:Y:S02]  /*43f0*/  @!P5 IMAD R27, R27, R22, RZ ;  /* 0x000000161b1bd224 */ /* 0x000fe400078e02ff */
[----:B------:R-:W-:Y:S01]  /*4400*/  @!P3 STG.E.U8 desc[UR36][R4.64+0x1], R25 ;  /* 0x000001190400b986 */ /* 0x000fe2000c101124 */
[----:B------:R-:W-:-:S03]  /*4410*/  ISETP.LT.OR P3, PT, R3, 0xa, !P1 ;  /* 0x0000000a0300780c */ /* 0x000fc60004f61670 */
[----:B------:R1:W-:Y:S01]  /*4420*/  @!P2 STG.E.U8 desc[UR36][R6.64], R11 ;  /* 0x0000000b0600a986 */ /* 0x0003e2000c101124 */
[----:B------:R-:W-:-:S03]  /*4430*/  ISETP.LT.OR P2, PT, R3, 0x9, !P0 ;  /* 0x000000090300780c */ /* 0x000fc60004741670 */
[----:B------:R-:W-:Y:S01]  /*4440*/  @!P5 STG.E.U8 desc[UR36][R6.64+0x1], R27 ;  /* 0x0000011b0600d986 */ /* 0x000fe2000c101124 */
[----:B------:R-:W-:Y:S01]  /*4450*/  ISETP.LT.OR P5, PT, R3, 0xa, !P0 ;  /* 0x0000000a0300780c */ /* 0x000fe200047a1670 */
[----:B------:R-:W-:-:S04]  /*4460*/  @!P4 IMAD R13, R28, R22, RZ ;  /* 0x000000161c0dc224 */ /* 0x000fc800078e02ff */
[-C--:B------:R-:W-:Y:S01]  /*4470*/  @!P3 IMAD R29, R29, R22.reuse, RZ ;  /* 0x000000161d1db224 */ /* 0x080fe200078e02ff */
[----:B------:R-:W-:Y:S01]  /*4480*/  @!P4 STG.E.U8 desc[UR36][R4.64+0x8], R13 ;  /* 0x0000080d0400c986 */ /* 0x000fe2000c101124 */
[C---:B------:R-:W-:Y:S02]  /*4490*/  ISETP.LT.OR P4, PT, R3.reuse, 0x11, !P1 ;  /* 0x000000110300780c */ /* 0x040fe40004f81670 */
[-C--:B0-----:R-:W-:Y:S01]  /*44a0*/  @!P2 IMAD R9, R30, R22.reuse, RZ ;  /* 0x000000161e09a224 */ /* 0x081fe200078e02ff */
[----:B------:R-:W-:Y:S01]  /*44b0*/  @!P3 STG.E.U8 desc[UR36][R4.64+0x9], R29 ;  /* 0x0000091d0400b986 */ /* 0x000fe2000c101124 */
[----:B------:R-:W-:Y:S02]  /*44c0*/  ISETP.LT.OR P3, PT, R3, 0x12, !P1 ;  /* 0x000000120300780c */ /* 0x000fe40004f61670 */
[----:B------:R-:W-:Y:S01]  /*44d0*/  @!P5 IMAD R31, R31, R22, RZ ;  /* 0x000000161f1fd224 */ /* 0x000fe200078e02ff */
[----:B------:R0:W-:Y:S01]  /*44e0*/  @!P2 STG.E.U8 desc[UR36][R6.64+0x8], R9 ;  /* 0x000008090600a986 */ /* 0x0001e2000c101124 */
[----:B------:R-:W-:-:S03]  /*44f0*/  ISETP.LT.OR P2, PT, R3, 0x11, !P0 ;  /* 0x000000110300780c */ /* 0x000fc60004741670 */
[----:B------:R-:W-:Y:S01]  /*4500*/  @!P5 STG.E.U8 desc[UR36][R6.64+0x9], R31 ;  /* 0x0000091f0600d986 */ /* 0x000fe2000c101124 */
[----:B------:R-:W-:Y:S01]  /*4510*/  ISETP.LT.OR P5, PT, R3, 0x12, !P0 ;  /* 0x000000120300780c */ /* 0x000fe200047a1670 */
[----:B-1----:R-:W-:-:S04]  /*4520*/  @!P4 IMAD R11, R32, R22, RZ ;  /* 0x00000016200bc224 */ /* 0x002fc800078e02ff */
        /* <DEDUP_REMOVED lines=109> */
[----:B------:R1:W-:Y:S01]  /*4c00*/  @!P4 STG.E.U8 desc[UR36][R4.64+0x58], R13 ;  /* 0x0000580d0400c986 */ /* 0x0003e2000c101124 */
        /* <DEDUP_REMOVED lines=13> */
[-C--:B-1----:R-:W-:Y:S01]  /*4ce0*/  @!P2 IMAD R13, R74, R22.reuse, RZ ;  /* 0x000000164a0da224 */ /* 0x082fe200078e02ff */
[----:B------:R-:W-:Y:S01]  /*4cf0*/  @!P3 STG.E.U8 desc[UR36][R4.64+0x61], R73 ;  /* 0x000061490400b986 */ /* 0x000fe2000c101124 */
[----:B------:R-:W-:Y:S02]  /*4d00*/  ISETP.LT.OR P3, PT, R3, 0x6a, !P1 ;  /* 0x0000006a0300780c */ /* 0x000fe40004f61670 */
[----:B------:R-:W-:Y:S01]  /*4d10*/  @!P5 IMAD R75, R75, R22, RZ ;  /* 0x000000164b4bd224 */ /* 0x000fe200078e02ff */
[----:B------:R1:W-:Y:S01]  /*4d20*/  @!P2 STG.E.U8 desc[UR36][R6.64+0x60], R13 ;  /* 0x0000600d0600a986 */ /* 0x0003e2000c101124 */
[----:B------:R-:W-:-:S03]  /*4d30*/  ISETP.LT.OR P2, PT, R3, 0x69, !P0 ;  /* 0x000000690300780c */ /* 0x000fc60004741670 */
[----:B------:R-:W-:Y:S01]  /*4d40*/  @!P5 STG.E.U8 desc[UR36][R6.64+0x61], R75 ;  /* 0x0000614b0600d986 */ /* 0x000fe2000c101124 */
[----:B------:R-:W-:Y:S01]  /*4d50*/  ISETP.LT.OR P5, PT, R3, 0x6a, !P0 ;  /* 0x0000006a0300780c */ /* 0x000fe200047a1670 */
[----:B0-----:R-:W-:-:S04]  /*4d60*/  @!P4 IMAD R9, R76, R22, RZ ;  /* 0x000000164c09c224 */ /* 0x001fc800078e02ff */
[-C--:B------:R-:W-:Y:S01]  /*4d70*/  @!P3 IMAD R77, R77, R22.reuse, RZ ;  /* 0x000000164d4db224 */ /* 0x080fe200078e02ff */
[----:B------:R-:W-:Y:S01]  /*4d80*/  @!P4 STG.E.U8 desc[UR36][R4.64+0x68], R9 ;  /* 0x000068090400c986 */ /* 0x000fe2000c101124 */
[C---:B------:R-:W-:Y:S02]  /*4d90*/  ISETP.LT.OR P4, PT, R3.reuse, 0x72, !P1 ;  /* 0x000000720300780c */ /* 0x040fe40004f81670 */
[-C--:B--2---:R-:W-:Y:S01]  /*4da0*/  @!P2 IMAD R11, R78, R22.reuse, RZ ;  /* 0x000000164e0ba224 */ /* 0x084fe200078e02ff */
[----:B------:R-:W-:Y:S01]  /*4db0*/  @!P3 STG.E.U8 desc[UR36][R4.64+0x69], R77 ;  /* 0x0000694d0400b986 */ /* 0x000fe2000c101124 */
[----:B------:R-:W-:Y:S02]  /*4dc0*/  ISETP.LT.OR P3, PT, R3, 0x71, !P1 ;  /* 0x000000710300780c */ /* 0x000fe40004f61670 */
[----:B------:R-:W-:Y:S01]  /*4dd0*/  @!P5 IMAD R79, R79, R22, RZ ;  /* 0x000000164f4fd224 */ /* 0x000fe200078e02ff */
[----:B------:R0:W-:Y:S01]  /*4de0*/  @!P2 STG.E.U8 desc[UR36][R6.64+0x68], R11 ;  /* 0x0000680b0600a986 */ /* 0x0001e2000c101124 */
[----:B------:R-:W-:-:S03]  /*4df0*/  ISETP.LT.OR P2, PT, R3, 0x71, !P0 ;  /* 0x000000710300780c */ /* 0x000fc60004741670 */
[----:B------:R2:W-:Y:S01]  /*4e00*/  @!P5 STG.E.U8 desc[UR36][R6.64+0x69], R79 ;  /* 0x0000694f0600d986 */ /* 0x0005e2000c101124 */
[----:B------:R-:W-:Y:S01]  /*4e10*/  ISETP.LT.OR P5, PT, R3, 0x79, !P0 ;  /* 0x000000790300780c */ /* 0x000fe200047a1670 */
[----:B------:R-:W-:-:S04]  /*4e20*/  @!P4 IMAD R81, R81, R22, RZ ;  /* 0x000000165151c224 */ /* 0x000fc800078e02ff */
[-C--:B-1----:R-:W-:Y:S01]  /*4e30*/  @!P3 IMAD R13, R80, R22.reuse, RZ ;  /* 0x00000016500db224 */ /* 0x082fe200078e02ff */
[----:B------:R2:W-:Y:S01]  /*4e40*/  @!P4 STG.E.U8 desc[UR36][R4.64+0x71], R81 ;  /* 0x000071510400c986 */ /* 0x0005e2000c101124 */
[C---:B------:R-:W-:Y:S02]  /*4e50*/  ISETP.LT.OR P4, PT, R3.reuse, 0x72, !P0 ;  /* 0x000000720300780c */ /* 0x040fe40004781670 */
[C---:B------:R-:W-:Y:S01]  /*4e60*/  ISETP.LT.OR P0, PT, R3.reuse, 0x7a, !P0 ;  /* 0x0000007a0300780c */ /* 0x040fe20004701670 */
[----:B------:R2:W-:Y:S01]  /*4e70*/  @!P3 STG.E.U8 desc[UR36][R4.64+0x70], R13 ;  /* 0x0000700d0400b986 */ /* 0x0005e2000c101124 */
[C---:B------:R-:W-:Y:S02]  /*4e80*/  ISETP.LT.OR P3, PT, R3.reuse, 0x79, !P1 ;  /* 0x000000790300780c */ /* 0x040fe40004f61670 */
[----:B------:R-:W-:Y:S01]  /*4e90*/  ISETP.LT.OR P1, PT, R3, 0x7a, !P1 ;  /* 0x0000007a0300780c */ /* 0x000fe20004f21670 */
[-C--:B------:R-:W-:Y:S02]  /*4ea0*/  @!P2 IMAD R3, R82, R22.reuse, RZ ;  /* 0x000000165203a224 */ /* 0x080fe400078e02ff */
[----:B0-----:R-:W-:-:S03]  /*4eb0*/  @!P5 IMAD R11, R86, R22, RZ ;  /* 0x00000016560bd224 */ /* 0x001fc600078e02ff */
[----:B------:R2:W-:Y:S01]  /*4ec0*/  @!P2 STG.E.U8 desc[UR36][R6.64+0x70], R3 ;  /* 0x000070030600a986 */ /* 0x0005e2000c101124 */
[-C--:B------:R-:W-:Y:S02]  /*4ed0*/  @!P4 IMAD R83, R83, R22.reuse, RZ ;  /* 0x000000165353c224 */ /* 0x080fe400078e02ff */
[-C--:B------:R-:W-:Y:S02]  /*4ee0*/  @!P0 IMAD R87, R87, R22.reuse, RZ ;  /* 0x0000001657578224 */ /* 0x080fe400078e02ff */
[-C--:B------:R-:W-:Y:S01]  /*4ef0*/  @!P3 IMAD R9, R84, R22.reuse, RZ ;  /* 0x000000165409b224 */ /* 0x080fe200078e02ff */
[----:B------:R2:W-:Y:S01]  /*4f00*/  @!P4 STG.E.U8 desc[UR36][R6.64+0x71], R83 ;  /* 0x000071530600c986 */ /* 0x0005e2000c101124 */
[----:B------:R-:W-:-:S03]  /*4f10*/  @!P1 IMAD R85, R85, R22, RZ ;  /* 0x0000001655559224 */ /* 0x000fc600078e02ff */
[----:B------:R2:W-:Y:S04]  /*4f20*/  @!P3 STG.E.U8 desc[UR36][R4.64+0x78], R9 ;  /* 0x000078090400b986 */ /* 0x0005e8000c101124 */
[----:B------:R2:W-:Y:S04]  /*4f30*/  @!P1 STG.E.U8 desc[UR36][R4.64+0x79], R85 ;  /* 0x0000795504009986 */ /* 0x0005e8000c101124 */
[----:B------:R2:W-:Y:S04]  /*4f40*/  @!P5 STG.E.U8 desc[UR36][R6.64+0x78], R11 ;  /* 0x0000780b0600d986 */ /* 0x0005e8000c101124 */
[----:B------:R2:W-:Y:S02]  /*4f50*/  @!P0 STG.E.U8 desc[UR36][R6.64+0x79], R87 ;  /* 0x0000795706008986 */ /* 0x0005e4000c101124 */
.L_x_159:
[----:B------:R-:W-:Y:S05]  /*4f60*/  BSYNC B0 ;  /* 0x0000000000007941 */ /* 0x000fea0003800000 */
.L_x_29:
[----:B------:R-:W-:Y:S01]  /*4f70*/  ULDC UR4, c[0x0][0xc] ;  /* 0x0000030000047ab9 */ /* 0x000fe20000000800 */
[----:B------:R-:W-:Y:S01]  /*4f80*/  ULDC UR5, c[0x0][0x10] ;  /* 0x0000040000057ab9 */ /* 0x000fe20000000800 */
[----:B--2---:R-:W2:Y:S01]  /*4f90*/  LDC R3, c[0x0][0x14] ;  /* 0x00000500ff037b82 */ /* 0x004ea20000000800 */
[----:B------:R-:W-:Y:S01]  /*4fa0*/  UIMAD.WIDE.U32 UR4, UR4, UR5, URZ ;  /* 0x00000005040472a5 */ /* 0x000fe2000f8e003f */
[----:B------:R-:W-:Y:S02]  /*4fb0*/  IMAD.MOV.U32 R91, RZ, RZ, -0x1 ;  /* 0xffffffffff5b7424 */ /* 0x000fe400078e00ff */
[----:B------:R-:W-:-:S03]  /*4fc0*/  IMAD.MOV.U32 R89, RZ, RZ, -0x1 ;  /* 0xffffffffff597424 */ /* 0x000fc600078e00ff */
[----:B--2---:R-:W-:-:S04]  /*4fd0*/  IMAD.WIDE.U32 R16, R3, UR4, R16 ;  /* 0x0000000403107c25 */ /* 0x004fc8000f8e0010 */
[----:B------:R-:W-:Y:S01]  /*4fe0*/  IMAD R3, R3, UR5, RZ ;  /* 0x0000000503037c24 */ /* 0x000fe2000f8e02ff */
[----:B------:R-:W-:Y:S02]  /*4ff0*/  ULDC.64 UR4, c[0x0][0x650] ;  /* 0x0001940000047ab9 */ /* 0x000fe40000000a00 */
[----:B------:R-:W-:Y:S01]  /*5000*/  ISETP.GE.U32.AND P0, PT, R16, UR4, PT ;  /* 0x0000000410007c0c */ /* 0x000fe2000bf06070 */
[--C-:B------:R-:W-:Y:S01]  /*5010*/  IMAD.IADD R17, R17, 0x1, R3.reuse ;  /* 0x0000000111117824 */ /* 0x100fe200078e0203 */
[----:B------:R-:W-:-:S04]  /*5020*/  PRMT R3, RZ, 0x7610, R3 ;  /* 0x00007610ff037816 */ /* 0x000fc80000000003 */
[----:B------:R-:W-:-:S13]  /*5030*/  ISETP.GE.U32.AND.EX P0, PT, R17, UR5, PT, P0 ;  /* 0x0000000511007c0c */ /* 0x000fda000bf06100 */
[----:B------:R-:W-:Y:S05]  /*5040*/  @P0 BRA `(.L_x_160) ;  /* 0x0000000400640947 */ /* 0x000fea0003800000 */
[----:B------:R-:W2:Y:S01]  /*5050*/  S2R R12, SR_CTAID.X ;  /* 0x00000000000c7919 */ /* 0x000ea20000002500 */
[----:B------:R-:W3:Y:S01]  /*5060*/  LDC.64 R10, c[0x0][0x628] ;  /* 0x00018a00ff0a7b82 */ /* 0x000ee20000000a00 */
[----:B------:R-:W-:Y:S01]  /*5070*/  ULDC UR4, c[0x0][0x150] ;  /* 0x0000540000047ab9 */ /* 0x000fe20000000800 */
[----:B------:R-:W-:Y:S01]  /*5080*/  IMAD.MOV.U32 R8, RZ, RZ, R16 ;  /* 0x000000ffff087224 */ /* 0x000fe200078e0010 */
[----:B------:R-:W0:Y:S01]  /*5090*/  S2R R24, SR_CTAID.Y ;  /* 0x0000000000187919 */ /* 0x000e220000002600 */
[----:B------:R-:W-:-:S04]  /*50a0*/  IMAD.MOV.U32 R9, RZ, RZ, R17 ;  /* 0x000000ffff097224 */ /* 0x000fc800078e0011 */
[----:B------:R-:W0:Y:S08]  /*50b0*/  LDC R21, c[0x0][0x144] ;  /* 0x00005100ff157b82 */ /* 0x000e300000000800 */
[----:B------:R-:W0:Y:S08]  /*50c0*/  LDC R0, c[0x0][0x630] ;  /* 0x00018c00ff007b82 */ /* 0x000e300000000800 */
[----:B-1----:R-:W1:Y:S01]  /*50d0*/  LDC.64 R14, c[0x0][0x620] ;  /* 0x00018800ff0e7b82 */ /* 0x002e620000000a00 */
[----:B---3--:R-:W-:-:S04]  /*50e0*/  ISETP.NE.U32.AND P0, PT, R10, RZ, PT ;  /* 0x000000ff0a00720c */ /* 0x008fc80003f05070 */
[----:B------:R-:W-:Y:S02]  /*50f0*/  ISETP.NE.AND.EX P0, PT, R11, RZ, PT, P0 ;  /* 0x000000ff0b00720c */ /* 0x000fe40003f05300 */
[----:B--2---:R-:W-:-:S05]  /*5100*/  I2FP.F32.U32 R3, R12 ;  /* 0x0000000c00037245 */ /* 0x004fca0000201000 */
[----:B------:R-:W-:-:S04]  /*5110*/  FMUL R3, R3, UR4 ;  /* 0x0000000403037c20 */ /* 0x000fc80008400000 */
[----:B------:R2:W3:Y:S02]  /*5120*/  F2I.U32.TRUNC.NTZ R20, R3 ;  /* 0x0000000300147305 */ /* 0x0004e4000020f000 */
[----:B0-----:R-:W-:Y:S05]  /*5130*/  @!P0 BRA `(.L_x_161) ;  /* 0x0000000000288947 */ /* 0x001fea0003800000 */
[----:B--2---:R-:W0:Y:S02]  /*5140*/  LDC R3, c[0x0][0x634] ;  /* 0x00018d00ff037b82 */ /* 0x004e240000000800 */
[----:B0-----:R-:W-:-:S05]  /*5150*/  IADD3 R3, P0, R16, R3, RZ ;  /* 0x0000000310037210 */ /* 0x001fca0007f1e0ff */
[----:B------:R-:W-:-:S04]  /*5160*/  IMAD.X R13, RZ, RZ, R17, P0 ;  /* 0x000000ffff0d7224 */ /* 0x000fc800000e0611 */
[----:B------:R-:W-:-:S04]  /*5170*/  IMAD.WIDE.U32 R4, R13, R10, RZ ;  /* 0x0000000a0d047225 */ /* 0x000fc800078e00ff */
[----:B----4-:R-:W-:-:S04]  /*5180*/  IMAD.WIDE.U32 R6, P0, R3, R11, R4 ;  /* 0x0000000b03067225 */ /* 0x010fc80007800004 */
[----:B------:R-:W-:-:S04]  /*5190*/  IMAD.WIDE.U32 R4, R3, R10, RZ ;  /* 0x0000000a03047225 */ /* 0x000fc800078e00ff */
[----:B------:R-:W-:Y:S01]  /*51a0*/  IMAD.X R9, RZ, RZ, RZ, P0 ;  /* 0x000000ffff097224 */ /* 0x000fe200000e06ff */
[----:B------:R-:W-:Y:S01]  /*51b0*/  IADD3 RZ, P0, R5, R6, RZ ;  /* 0x0000000605ff7210 */ /* 0x000fe20007f1e0ff */
[----:B------:R-:W-:-:S04]  /*51c0*/  IMAD.MOV.U32 R8, RZ, RZ, R7 ;  /* 0x000000ffff087224 */ /* 0x000fc800078e0007 */
[----:B------:R-:W-:-:S08]  /*51d0*/  IMAD.WIDE.U32.X R8, R13, R11, R8, P0 ;  /* 0x0000000b0d087225 */ /* 0x000fd000000e0408 */
.L_x_161:
[----:B------:R-:W0:Y:S01]  /*51e0*/  LDC.64 R28, c[0x0][0x640] ;  /* 0x00019000ff1c7b82 */ /* 0x000e220000000a00 */
[-CC-:B------:R-:W-:Y:S01]  /*51f0*/  SHF.R.U64 R89, R8, R0.reuse, R9.reuse ;  /* 0x0000000008597219 */ /* 0x180fe20000001209 */
[----:B---3--:R-:W-:Y:S01]  /*5200*/  IMAD.MOV R20, RZ, RZ, -R20 ;  /* 0x000000ffff147224 */ /* 0x008fe200078e0a14 */
[----:B------:R-:W-:Y:S01]  /*5210*/  SHF.R.U32.HI R0, RZ, R0, R9 ;  /* 0x00000000ff007219 */ /* 0x000fe20000011609 */
[----:B------:R-:W-:Y:S01]  /*5220*/  ULDC UR4, c[0x0][0x154] ;  /* 0x0000550000047ab9 */ /* 0x000fe20000000800 */
[----:B--2---:R-:W-:Y:S01]  /*5230*/  IADD3 R3, P0, RZ, -R89, RZ ;  /* 0x80000059ff037210 */ /* 0x004fe20007f1e0ff */
[----:B------:R-:W-:Y:S02]  /*5240*/  IMAD R21, R21, R20, R12 ;  /* 0x0000001415157224 */ /* 0x000fe400078e020c */
[----:B----4-:R-:W2:Y:S01]  /*5250*/  LDC R6, c[0x0][0x618] ;  /* 0x00018600ff067b82 */ /* 0x010ea20000000800 */
[----:B------:R-:W-:Y:S02]  /*5260*/  IMAD.MOV.U32 R7, RZ, RZ, 0x1 ;  /* 0x00000001ff077424 */ /* 0x000fe400078e00ff */
[----:B------:R-:W-:-:S04]  /*5270*/  IMAD.X R5, RZ, RZ, ~R0, P0 ;  /* 0x000000ffff057224 */ /* 0x000fc800000e0e00 */
[-C--:B-1----:R-:W-:Y:S01]  /*5280*/  IMAD R0, R5, R14.reuse, RZ ;  /* 0x0000000e05007224 */ /* 0x082fe200078e02ff */
[----:B------:R-:W1:Y:S01]  /*5290*/  LDC R8, c[0x0][0x608] ;  /* 0x00018200ff087b82 */ /* 0x000e620000000800 */
[----:B------:R-:W-:-:S04]  /*52a0*/  IMAD.WIDE.U32 R4, R3, R14, R16 ;  /* 0x0000000e03047225 */ /* 0x000fc800078e0010 */
[----:B------:R-:W-:Y:S01]  /*52b0*/  IMAD R3, R3, R15, R0 ;  /* 0x0000000f03037224 */ /* 0x000fe200078e0200 */
[----:B------:R-:W-:Y:S02]  /*52c0*/  I2FP.F32.U32 R0, R24 ;  /* 0x0000001800007245 */ /* 0x000fe40000201000 */
[----:B------:R-:W3:Y:S01]  /*52d0*/  LDC R26, c[0x0][0x658] ;  /* 0x00019600ff1a7b82 */ /* 0x000ee20000000800 */
[----:B------:R-:W-:Y:S01]  /*52e0*/  IMAD.IADD R3, R5, 0x1, R3 ;  /* 0x0000000105037824 */ /* 0x000fe200078e0203 */
[----:B0-----:R-:W-:Y:S01]  /*52f0*/  ISETP.NE.U32.AND P0, PT, R28, RZ, PT ;  /* 0x000000ff1c00720c */ /* 0x001fe20003f05070 */
[----:B------:R-:W-:Y:S01]  /*5300*/  FMUL R0, R0, UR4 ;  /* 0x0000000400007c20 */ /* 0x000fe20008400000 */
[----:B------:R-:W-:Y:S02]  /*5310*/  IMAD.MOV.U32 R5, RZ, RZ, -0x1 ;  /* 0xffffffffff057424 */ /* 0x000fe400078e00ff */
[----:B------:R-:W-:Y:S01]  /*5320*/  ISETP.NE.AND.EX P0, PT, R29, RZ, PT, P0 ;  /* 0x000000ff1d00720c */ /* 0x000fe20003f05300 */
[----:B------:R0:W4:Y:S01]  /*5330*/  F2I.U32.TRUNC.NTZ R13, R0 ;  /* 0x00000000000d7305 */ /* 0x000122000020f000 */
[----:B------:R-:W0:Y:S01]  /*5340*/  LDC R15, c[0x0][0x148] ;  /* 0x00005200ff0f7b82 */ /* 0x000e220000000800 */
[----:B--2---:R-:W-:-:S02]  /*5350*/  SHF.R.U64 R12, R4, R6, R3 ;  /* 0x00000006040c7219 */ /* 0x004fc40000001203 */
[----:B------:R-:W-:-:S05]  /*5360*/  SHF.R.U32.HI R3, RZ, R6, R3 ;  /* 0x00000006ff037219 */ /* 0x000fca0000011603 */
[----:B------:R-:W2:Y:S01]  /*5370*/  LDC R20, c[0x0][0x600] ;  /* 0x00018000ff147b82 */ /* 0x000ea20000000800 */
[-CC-:B-1----:R-:W-:Y:S02]  /*5380*/  SHF.R.U64 R10, R12, R8.reuse, R3.reuse ;  /* 0x000000080c0a7219 */ /* 0x182fe40000001203 */
[----:B------:R-:W-:-:S05]  /*5390*/  SHF.R.U32.HI R3, RZ, R8, R3 ;  /* 0x00000008ff037219 */ /* 0x000fca0000011603 */
[----:B------:R-:W1:Y:S01]  /*53a0*/  LDC R27, c[0x0][0x648] ;  /* 0x00019200ff1b7b82 */ /* 0x000e620000000800 */
[-C--:B---3--:R-:W-:Y:S02]  /*53b0*/  SHF.L.U32 R4, R5, R26.reuse, RZ ;  /* 0x0000001a05047219 */ /* 0x088fe400000006ff */
[-CC-:B------:R-:W-:Y:S02]  /*53c0*/  SHF.R.U64 R14, R10, R26.reuse, R3.reuse ;  /* 0x0000001a0a0e7219 */ /* 0x180fe40000001203 */
[----:B------:R-:W-:Y:S02]  /*53d0*/  SHF.R.U32.HI R5, RZ, R26, R3 ;  /* 0x0000001aff057219 */ /* 0x000fe40000011603 */
[----:B------:R-:W-:Y:S01]  /*53e0*/  LOP3.LUT R25, RZ, R4, RZ, 0x33, !PT ;  /* 0x00000004ff197212 */ /* 0x000fe200078e33ff */
[----:B------:R-:W3:Y:S01]  /*53f0*/  LDC R30, c[0x0][0x638] ;  /* 0x00018e00ff1e7b82 */ /* 0x000ee20000000800 */
[----:B------:R-:W-:Y:S01]  /*5400*/  SHF.L.U32 R26, R7, R26, RZ ;  /* 0x0000001a071a7219 */ /* 0x000fe200000006ff */
[----:B------:R-:W-:-:S06]  /*5410*/  IMAD.MOV.U32 R4, RZ, RZ, R14 ;  /* 0x000000ffff047224 */ /* 0x000fcc00078e000e */
[----:B------:R-:W0:Y:S01]  /*5420*/  LDC R31, c[0x0][0x610] ;  /* 0x00018400ff1f7b82 */ /* 0x000e220000000800 */
[----:B----4-:R-:W-:Y:S05]  /*5430*/  @!P0 BRA `(.L_x_162) ;  /* 0x0000000000288947 */ /* 0x010fea0003800000 */
[----:B------:R-:W4:Y:S02]  /*5440*/  LDC R3, c[0x0][0x64c] ;  /* 0x00019300ff037b82 */ /* 0x000f240000000800 */
[----:B----4-:R-:W-:-:S05]  /*5450*/  IADD3 R3, P0, R14, R3, RZ ;  /* 0x000000030e037210 */ /* 0x010fca0007f1e0ff */
        /* <DEDUP_REMOVED lines=8> */
.L_x_162:
[----:B------:R-:W-:Y:S01]  /*54e0*/  ISETP.NE.AND P0, PT, R2, 0x1, PT ;  /* 0x000000010200780c */ /* 0x000fe20003f05270 */
[----:B--2---:R-:W-:Y:S01]  /*54f0*/  VIADD R7, R20, 0xffffffff ;  /* 0xffffffff14077836 */ /* 0x004fe20000000000 */
[----:B01----:R-:W-:Y:S01]  /*5500*/  SHF.R.U64 R0, R4, R27, R5 ;  /* 0x0000001b04007219 */ /* 0x003fe20000001205 */
[----:B------:R-:W-:Y:S01]  /*5510*/  IMAD.MOV R13, RZ, RZ, -R13 ;  /* 0x000000ffff0d7224 */ /* 0x000fe200078e0a0d */
[----:B------:R-:W-:Y:S01]  /*5520*/  LOP3.LUT R5, R10, R25, RZ, 0xc0, !PT ;  /* 0x000000190a057212 */ /* 0x000fe200078ec0ff */
[----:B------:R-:W-:Y:S01]  /*5530*/  IMAD.MOV.U32 R4, RZ, RZ, 0x1 ;  /* 0x00000001ff047424 */ /* 0x000fe200078e00ff */
[----:B------:R-:W-:Y:S01]  /*5540*/  LOP3.LUT R12, R12, R7, RZ, 0xc0, !PT ;  /* 0x000000070c0c7212 */ /* 0x000fe200078ec0ff */
[----:B------:R-:W-:Y:S02]  /*5550*/  IMAD.MOV R3, RZ, RZ, -R0 ;  /* 0x000000ffff037224 */ /* 0x000fe400078e0a00 */
[----:B------:R-:W-:Y:S02]  /*5560*/  IMAD R0, R26, R0, R5 ;  /* 0x000000001a007224 */ /* 0x000fe400078e0205 */
[----:B---3--:R-:W-:-:S02]  /*5570*/  IMAD R3, R3, R30, R14 ;  /* 0x0000001e03037224 */ /* 0x008fc400078e020e */
[----:B------:R-:W-:Y:S02]  /*5580*/  @P0 IMAD R21, R15, R13, R24 ;  /* 0x0000000d0f150224 */ /* 0x000fe400078e0218 */
[----:B------:R-:W-:Y:S01]  /*5590*/  IMAD R5, R3, R20, R12 ;  /* 0x0000001403057224 */ /* 0x000fe200078e020c */
[----:B------:R-:W-:Y:S01]  /*55a0*/  PRMT R3, R4, 0x7610, R3 ;  /* 0x0000761004037816 */ /* 0x000fe20000000003 */
[----:B------:R-:W-:-:S05]  /*55b0*/  IMAD R0, R0, R31, R21 ;  /* 0x0000001f00007224 */ /* 0x000fca00078e0215 */
[----:B------:R-:W-:Y:S02]  /*55c0*/  SEL R91, R5, R0, !P0 ;  /* 0x00000000055b7207 */ /* 0x000fe40004000000 */
[----:B------:R-:W-:-:S07]  /*55d0*/  SEL R0, R0, R5, !P0 ;  /* 0x0000000500007207 */ /* 0x000fce0004000000 */
.L_x_160:
[----:B------:R-:W-:Y:S01]  /*55e0*/  LOP3.LUT P0, RZ, R3, 0xff, RZ, 0xc0, !PT ;  /* 0x000000ff03ff7812 */ /* 0x000fe2000780c0ff */
[----:B------:R-:W-:-:S12]  /*55f0*/  IMAD.MOV.U32 R90, RZ, RZ, R0 ;  /* 0x000000ffff5a7224 */ /* 0x000fd800078e0000 */
[----:B------:R-:W-:Y:S05]  /*5600*/  @P0 BRA `(.L_x_163) ;  /* 0xffffffb800a00947 */ /* 0x000fea000383ffff */
[----:B------:R-:W-:Y:S05]  /*5610*/  EXIT ;  /* 0x000000000000794d */ /* 0x000fea0003800000 */
.L_x_4:
[----:B0-----:R-:W-:Y:S01]  /*5620*/  ULDC.64 UR4, c[0x0][0x650] ;  /* 0x0001940000047ab9 */ /* 0x001fe20000000a00 */
        /* <DEDUP_REMOVED lines=25> */
.L_x_165:
[--C-:B------:R-:W-:Y:S01]  /*57c0*/  SHF.R.U64 R12, R10, R14, R11.reuse ;  /* 0x0000000e0a0c7219 */ /* 0x100fe2000000120b */
[----:B------:R-:W0:Y:S01]  /*57d0*/  LDC R22, c[0x0][0x618] ;  /* 0x00018600ff167b82 */ /* 0x000e220000000800 */
[----:B------:R-:W-:Y:S01]  /*57e0*/  I2FP.F32.U32 R6, R4 ;  /* 0x0000000400067245 */ /* 0x000fe20000201000 */
[----:B------:R-:W-:Y:S01]  /*57f0*/  ULDC UR4, c[0x0][0x150] ;  /* 0x0000540000047ab9 */ /* 0x000fe20000000800 */
[----:B------:R-:W-:Y:S02]  /*5800*/  SHF.R.U32.HI R5, RZ, R14, R11 ;  /* 0x0000000eff057219 */ /* 0x000fe4000001160b */
[----:B------:R-:W-:Y:S01]  /*5810*/  IADD3 R9, P0, RZ, -R12, RZ ;  /* 0x8000000cff097210 */ /* 0x000fe20007f1e0ff */
[----:B------:R-:W-:Y:S01]  /*5820*/  FMUL R11, R6, UR4 ;  /* 0x00000004060b7c20 */ /* 0x000fe20008400000 */
[----:B------:R-:W-:Y:S01]  /*5830*/  ULDC UR4, c[0x0][0x154] ;  /* 0x0000550000047ab9 */ /* 0x000fe20000000800 */
[----:B------:R-:W1:Y:S02]  /*5840*/  LDC.64 R24, c[0x0][0x640] ;  /* 0x00019000ff187b82 */ /* 0x000e640000000a00 */
[----:B------:R-:W-:-:S02]  /*5850*/  IMAD.X R5, RZ, RZ, ~R5, P0 ;  /* 0x000000ffff057224 */ /* 0x000fc400000e0e05 */
[----:B------:R-:W2:Y:S01]  /*5860*/  F2I.U32.TRUNC.NTZ R11, R11 ;  /* 0x0000000b000b7305 */ /* 0x000ea2000020f000 */
[----:B------:R-:W-:-:S03]  /*5870*/  IMAD.WIDE.U32 R6, R9, R20, R16 ;  /* 0x0000001409067225 */ /* 0x000fc600078e0010 */
[----:B------:R-:W3:Y:S01]  /*5880*/  LDC R13, c[0x0][0x144] ;  /* 0x00005100ff0d7b82 */ /* 0x000ee20000000800 */
[----:B------:R-:W-:-:S04]  /*5890*/  IMAD R8, R5, R20, RZ ;  /* 0x0000001405087224 */ /* 0x000fc800078e02ff */
[----:B------:R-:W-:Y:S02]  /*58a0*/  IMAD R5, R9, R21, R8 ;  /* 0x0000001509057224 */ /* 0x000fe400078e0208 */
[----:B------:R-:W-:Y:S01]  /*58b0*/  IMAD.MOV.U32 R8, RZ, RZ, -0x1 ;  /* 0xffffffffff087424 */ /* 0x000fe200078e00ff */
[----:B------:R-:W4:Y:S01]  /*58c0*/  LDC R14, c[0x0][0x608] ;  /* 0x00018200ff0e7b82 */ /* 0x000f220000000800 */
[----:B------:R-:W-:Y:S01]  /*58d0*/  IMAD.IADD R5, R7, 0x1, R5 ;  /* 0x0000000107057824 */ /* 0x000fe200078e0205 */
[----:B------:R-:W-:-:S04]  /*58e0*/  I2FP.F32.U32 R7, R3 ;  /* 0x0000000300077245 */ /* 0x000fc80000201000 */
[-C--:B0-----:R-:W-:Y:S01]  /*58f0*/  SHF.R.U64 R10, R6, R22.reuse, R5 ;  /* 0x00000016060a7219 */ /* 0x081fe20000001205 */
[----:B--2---:R-:W-:Y:S01]  /*5900*/  IMAD.MOV R6, RZ, RZ, -R11 ;  /* 0x000000ffff067224 */ /* 0x004fe200078e0a0b */
[----:B------:R-:W0:Y:S01]  /*5910*/  LDC R9, c[0x0][0x658] ;  /* 0x00019600ff097b82 */ /* 0x000e220000000800 */
[----:B-1----:R-:W-:Y:S01]  /*5920*/  ISETP.NE.U32.AND P0, PT, R24, RZ, PT ;  /* 0x000000ff1800720c */ /* 0x002fe20003f05070 */
[----:B------:R-:W-:Y:S01]  /*5930*/  FMUL R7, R7, UR4 ;  /* 0x0000000407077c20 */ /* 0x000fe20008400000 */
[----:B------:R-:W-:Y:S02]  /*5940*/  SHF.R.U32.HI R5, RZ, R22, R5 ;  /* 0x00000016ff057219 */ /* 0x000fe40000011605 */
[----:B------:R-:W-:-:S03]  /*5950*/  ISETP.NE.AND.EX P0, PT, R25, RZ, PT, P0 ;  /* 0x000000ff1900720c */ /* 0x000fc60003f05300 */
[----:B------:R-:W1:Y:S01]  /*5960*/  LDC R20, c[0x0][0x148] ;  /* 0x00005200ff147b82 */ /* 0x000e620000000800 */
[----:B---3--:R-:W-:Y:S02]  /*5970*/  IMAD R23, R13, R6, R4 ;  /* 0x000000060d177224 */ /* 0x008fe400078e0204 */
[----:B------:R-:W-:-:S05]  /*5980*/  IMAD.MOV.U32 R6, RZ, RZ, 0x1 ;  /* 0x00000001ff067424 */ /* 0x000fca00078e00ff */
[----:B------:R-:W2:Y:S01]  /*5990*/  LDC R21, c[0x0][0x600] ;  /* 0x00018000ff157b82 */ /* 0x000ea20000000800 */
[-CC-:B----4-:R-:W-:Y:S02]  /*59a0*/  SHF.R.U64 R13, R10, R14.reuse, R5.reuse ;  /* 0x0000000e0a0d7219 */ /* 0x190fe40000001205 */
[----:B------:R-:W-:Y:S02]  /*59b0*/  SHF.R.U32.HI R4, RZ, R14, R5 ;  /* 0x0000000eff047219 */ /* 0x000fe40000011605 */
[----:B------:R3:W4:Y:S03]  /*59c0*/  F2I.U32.TRUNC.NTZ R14, R7 ;  /* 0x00000007000e7305 */ /* 0x000726000020f000 */
[----:B------:R-:W1:Y:S01]  /*59d0*/  LDC R26, c[0x0][0x648] ;  /* 0x00019200ff1a7b82 */ /* 0x000e620000000800 */
[-C--:B0-----:R-:W-:Y:S02]  /*59e0*/  SHF.R.U64 R15, R13, R9.reuse, R4 ;  /* 0x000000090d0f7219 */ /* 0x081fe40000001204 */
[----:B------:R-:W-:-:S02]  /*59f0*/  SHF.L.U32 R8, R8, R9, RZ ;  /* 0x0000000908087219 */ /* 0x000fc400000006ff */
[-C--:B------:R-:W-:Y:S01]  /*5a00*/  SHF.R.U32.HI R5, RZ, R9.reuse, R4 ;  /* 0x00000009ff057219 */ /* 0x080fe20000011604 */
[----:B------:R-:W-:Y:S01]  /*5a10*/  IMAD.MOV.U32 R4, RZ, RZ, R15 ;  /* 0x000000ffff047224 */ /* 0x000fe200078e000f */
[----:B------:R-:W-:Y:S01]  /*5a20*/  SHF.L.U32 R22, R6, R9, RZ ;  /* 0x0000000906167219 */ /* 0x000fe200000006ff */
[----:B------:R-:W0:Y:S01]  /*5a30*/  LDC R27, c[0x0][0x638] ;  /* 0x00018e00ff1b7b82 */ /* 0x000e220000000800 */
[----:B------:R-:W-:-:S07]  /*5a40*/  LOP3.LUT R28, RZ, R8, RZ, 0x33, !PT ;  /* 0x00000008ff1c7212 */ /* 0x000fce00078e33ff */
        /* <DEDUP_REMOVED lines=12> */
.L_x_166:
[----:B------:R-:W-:Y:S01]  /*5b10*/  ISETP.NE.AND P0, PT, R2, 0x1, PT ;  /* 0x000000010200780c */ /* 0x000fe20003f05270 */
[----:B--2---:R-:W-:Y:S01]  /*5b20*/  VIADD R7, R21, 0xffffffff ;  /* 0xffffffff15077836 */ /* 0x004fe20000000000 */
[----:B-1----:R-:W-:Y:S01]  /*5b30*/  SHF.R.U64 R5, R4, R26, R5 ;  /* 0x0000001a04057219 */ /* 0x002fe20000001205 */
[----:B------:R-:W-:Y:S01]  /*5b40*/  IMAD.MOV R14, RZ, RZ, -R14 ;  /* 0x000000ffff0e7224 */ /* 0x000fe200078e0a0e */
[----:B------:R-:W-:Y:S01]  /*5b50*/  LOP3.LUT R4, R13, R28, RZ, 0xc0, !PT ;  /* 0x0000001c0d047212 */ /* 0x000fe200078ec0ff */
[----:B------:R-:W-:Y:S01]  /*5b60*/  IMAD.MOV.U32 R8, RZ, RZ, R12 ;  /* 0x000000ffff087224 */ /* 0x000fe200078e000c */
[----:B------:R-:W-:Y:S01]  /*5b70*/  LOP3.LUT R10, R10, R7, RZ, 0xc0, !PT ;  /* 0x000000070a0a7212 */ /* 0x000fe200078ec0ff */
[----:B------:R-:W-:Y:S02]  /*5b80*/  IMAD.MOV R6, RZ, RZ, -R5 ;  /* 0x000000ffff067224 */ /* 0x000fe400078e0a05 */
[----:B------:R-:W-:-:S04]  /*5b90*/  IMAD R4, R22, R5, R4 ;  /* 0x0000000516047224 */ /* 0x000fc800078e0204 */
[----:B------:R-:W-:Y:S02]  /*5ba0*/  @P0 IMAD R23, R20, R14, R3 ;  /* 0x0000000e14170224 */ /* 0x000fe400078e0203 */
[----:B0-----:R-:W-:Y:S02]  /*5bb0*/  IMAD R3, R6, R27, R15 ;  /* 0x0000001b06037224 */ /* 0x001fe400078e020f */
[----:B------:R-:W-:Y:S02]  /*5bc0*/  IMAD R7, R4, R29, R23 ;  /* 0x0000001d04077224 */ /* 0x000fe400078e0217 */
[----:B------:R-:W-:Y:S02]  /*5bd0*/  IMAD R4, R3, R21, R10 ;  /* 0x0000001503047224 */ /* 0x000fe400078e020a */
[----:B------:R-:W-:-:S03]  /*5be0*/  IMAD.MOV.U32 R6, RZ, RZ, 0x1 ;  /* 0x00000001ff067424 */ /* 0x000fc600078e00ff */
[----:B------:R-:W-:Y:S02]  /*5bf0*/  SEL R9, R4, R7, !P0 ;  /* 0x0000000704097207 */ /* 0x000fe40004000000 */
[----:B------:R-:W-:-:S07]  /*5c00*/  SEL R7, R7, R4, !P0 ;  /* 0x0000000407077207 */ /* 0x000fce0004000000 */
.L_x_164:
[----:B------:R-:W-:-:S08]  /*5c10*/  NOP ;  /* 0x0000000000007918 */ /* 0x000fd00000000000 */
[----:B------:R-:W0:-:S00]  /*5c20*/  USETMAXREG.DEALLOC.CTAPOOL 0x28 ;  /* 0x00000028000079c8 */ /* 0x000e0000080e0500 */
[----:B0-----:R-:W-:-:S13]  /*5c30*/  ISETP.NE.AND P0, PT, R0, RZ, PT ;  /* 0x000000ff0000720c */ /* 0x001fda0003f05270 */
[----:B------:R-:W-:Y:S05]  /*5c40*/  @P0 EXIT ;  /* 0x000000000000094d */ /* 0x000fea0003800000 */
[----:B------:R-:W-:Y:S01]  /*5c50*/  LOP3.LUT P0, RZ, R6, 0xff, RZ, 0xc0, !PT ;  /* 0x000000ff06ff7812 */ /* 0x000fe2000780c0ff */
[----:B------:R-:W-:Y:S02]  /*5c60*/  IMAD.MOV.U32 R0, RZ, RZ, 0x1 ;  /* 0x00000001ff007424 */ /* 0x000fe400078e00ff */
[----:B------:R-:W-:-:S10]  /*5c70*/  IMAD.MOV.U32 R12, RZ, RZ, RZ ;  /* 0x000000ffff0c7224 */ /* 0x000fd400078e00ff */
[----:B------:R-:W-:Y:S05]  /*5c80*/  @!P0 BRA `(.L_x_167) ;  /* 0x0000000c002c8947 */ /* 0x000fea0003800000 */
[----:B------:R-:W0:Y:S01]  /*5c90*/  LDC R0, c[0x0][0x28c] ;  /* 0x0000a300ff007b82 */ /* 0x000e220000000800 */
[----:B------:R-:W-:Y:S01]  /*5ca0*/  ULDC UR5, c[0x0][0x600] ;  /* 0x0001800000057ab9 */ /* 0x000fe20000000800 */
[----:B------:R-:W-:Y:S01]  /*5cb0*/  ULDC UR4, c[0x0][0xc] ;  /* 0x0000030000047ab9 */ /* 0x000fe20000000800 */
[----:B------:R-:W-:Y:S01]  /*5cc0*/  UIADD3 UR16, UR5, -0x1, URZ ;  /* 0xffffffff05107890 */ /* 0x000fe2000fffe03f */
[C---:B------:R-:W-:Y:S01]  /*5cd0*/  LOP3.LUT P2, RZ, R18.reuse, 0x7f, RZ, 0xc0, !PT ;  /* 0x0000007f12ff7812 */ /* 0x040fe2000784c0ff */
[----:B------:R-:W-:Y:S01]  /*5ce0*/  ULDC UR6, c[0x0][0x658] ;  /* 0x0001960000067ab9 */ /* 0x000fe20000000800 */
[----:B------:R-:W-:Y:S01]  /*5cf0*/  ULDC UR5, c[0x0][0x10] ;  /* 0x0000040000057ab9 */ /* 0x000fe20000000800 */
[----:B------:R-:W-:Y:S01]  /*5d00*/  UMOV UR7, 0xffffffff ;  /* 0xffffffff00077882 */ /* 0x000fe20000000000 */
[----:B------:R-:W-:Y:S01]  /*5d10*/  UMOV UR8, 0x1 ;  /* 0x0000000100087882 */ /* 0x000fe20000000000 */
[----:B------:R-:W-:Y:S01]  /*5d20*/  UIMAD.WIDE.U32 UR4, UR4, UR5, URZ ;  /* 0x00000005040472a5 */ /* 0x000fe2000f8e003f */
[----:B------:R-:W-:Y:S01]  /*5d30*/  LOP3.LUT P0, RZ, R18, 0x1f, RZ, 0xc0, !PT ;  /* 0x0000001f12ff7812 */ /* 0x000fe2000780c0ff */
[----:B------:R-:W-:Y:S01]  /*5d40*/  USHF.L.U32 UR7, UR7, UR6, URZ ;  /* 0x0000000607077299 */ /* 0x000fe2000800063f */
[----:B------:R-:W-:Y:S01]  /*5d50*/  BSSY B0, `(.L_x_167) ;  /* 0x00000be000007945 */ /* 0x000fe20003800000 */
[----:B------:R-:W-:Y:S01]  /*5d60*/  USHF.L.U32 UR18, UR8, UR6, URZ ;  /* 0x0000000608127299 */ /* 0x000fe2000800063f */
[----:B------:R-:W-:Y:S01]  /*5d70*/  IMAD.MOV.U32 R13, RZ, RZ, 0x1 ;  /* 0x00000001ff0d7424 */ /* 0x000fe200078e00ff */
[----:B------:R-:W-:Y:S01]  /*5d80*/  LOP3.LUT R11, R19, 0x2, RZ, 0xfc, !PT ;  /* 0x00000002130b7812 */ /* 0x000fe200078efcff */
[----:B------:R-:W-:Y:S01]  /*5d90*/  ULDC UR6, c[0x0][0x14] ;  /* 0x0000050000067ab9 */ /* 0x000fe20000000800 */
[----:B------:R-:W-:Y:S01]  /*5da0*/  PLOP3.LUT P0, PT, P0, P2, PT, 0x8a, 0x0 ;  /* 0x000000000000781c */ /* 0x000fe20000705172 */
[----:B------:R-:W-:Y:S01]  /*5db0*/  UIMAD.WIDE.U32 UR20, UR4, UR6, URZ ;  /* 0x00000006041472a5 */ /* 0x000fe2000f8e003f */
[----:B------:R-:W-:Y:S01]  /*5dc0*/  IMAD.MOV.U32 R12, RZ, RZ, RZ ;  /* 0x000000ffff0c7224 */ /* 0x000fe200078e00ff */
[----:B------:R-:W-:-:S02]  /*5dd0*/  UIMAD UR13, UR5, UR6, URZ ;  /* 0x00000006050d72a4 */ /* 0x000fc4000f8e023f */
[----:B------:R-:W-:Y:S01]  /*5de0*/  ULOP3.LUT UR17, URZ, UR7, URZ, 0x33, !UPT ;  /* 0x000000073f117292 */ /* 0x000fe2000f8e333f */
[----:B0-----:R-:W-:Y:S01]  /*5df0*/  VIADD R0, R0, 0x3f ;  /* 0x0000003f00007836 */ /* 0x001fe20000000000 */
[----:B------:R-:W-:Y:S01]  /*5e00*/  UIADD3 UR13, UR21, UR13, URZ ;  /* 0x0000000d150d7290 */ /* 0x000fe2000fffe03f */
[----:B------:R-:W-:-:S03]  /*5e10*/  ULDC.64 UR22, c[0x0][0x198] ;  /* 0x0000660000167ab9 */ /* 0x000fc60000000a00 */
[----:B------:R-:W-:-:S04]  /*5e20*/  SHF.R.S32.HI R3, RZ, 0x1f, R0 ;  /* 0x0000001fff037819 */ /* 0x000fc80000011400 */
[----:B------:R-:W-:Y:S01]  /*5e30*/  LEA.HI R3, R3, R0, RZ, 0x6 ;  /* 0x0000000003037211 */ /* 0x000fe200078f30ff */
[----:B------:R-:W-:-:S03]  /*5e40*/  IMAD.MOV.U32 R0, RZ, RZ, 0x1 ;  /* 0x00000001ff007424 */ /* 0x000fc600078e00ff */
[----:B------:R-:W-:-:S05]  /*5e50*/  SHF.R.S32.HI R3, RZ, 0x6, R3 ;  /* 0x00000006ff037819 */ /* 0x000fca0000011403 */
[----:B------:R-:W-:-:S07]  /*5e60*/  VIADD R10, R3, 0x1 ;  /* 0x00000001030a7836 */ /* 0x000fce0000000000 */
.L_x_179:
[----:B------:R-:W-:-:S03]  /*5e70*/  UMOV UR4, 0xffffffff ;  /* 0xffffffff00047882 */ /* 0x000fc60000000000 */
[----:B------:R-:W-:Y:S05]  /*5e80*/  BRA.DIV UR4, `(.L_x_168) ;  /* 0x0000001204fc7947 */ /* 0x000fea000b800000 */
[----:B------:R-:W-:-:S13]  /*5e90*/  ELECT P6, URZ, PT ;  /* 0x00000000003f782f */ /* 0x000fda00038c0000 */
.L_x_200:
[----:B------:R-:W0:Y:S01]  /*5ea0*/  LDC R4, c[0x0][0x28c] ;  /* 0x0000a300ff047b82 */ /* 0x000e220000000800 */
[----:B------:R-:W-:Y:S01]  /*5eb0*/  BSSY B1, `(.L_x_169) ;  /* 0x0000035000017945 */ /* 0x000fe20003800000 */
[----:B0-----:R-:W-:-:S13]  /*5ec0*/  ISETP.LT.OR P6, PT, R4, 0x1, !P6 ;  /* 0x000000010400780c */ /* 0x001fda00077c1670 */
[----:B------:R-:W-:Y:S05]  /*5ed0*/  @P6 BRA `(.L_x_170) ;  /* 0x0000000000c86947 */ /* 0x000fea0003800000 */
[----:B------:R-:W-:Y:S02]  /*5ee0*/  IMAD.SHL.U32 R15, R9, 0x80, RZ ;  /* 0x00000080090f7824 */ /* 0x000fe400078e00ff */
[----:B------:R-:W-:Y:S02]  /*5ef0*/  IMAD.SHL.U32 R18, R7, 0x80, RZ ;  /* 0x0000008007127824 */ /* 0x000fe400078e00ff */
[----:B------:R-:W-:Y:S02]  /*5f00*/  IMAD.MOV.U32 R20, RZ, RZ, RZ ;  /* 0x000000ffff147224 */ /* 0x000fe400078e00ff */
[----:B------:R-:W-:Y:S02]  /*5f10*/  IMAD.MOV.U32 R4, RZ, RZ, R10 ;  /* 0x000000ffff047224 */ /* 0x000fe400078e000a */
[----:B------:R-:W-:Y:S02]  /*5f20*/  IMAD.MOV.U32 R5, RZ, RZ, R0 ;  /* 0x000000ffff057224 */ /* 0x000fe400078e0000 */
[----:B------:R-:W-:-:S07]  /*5f30*/  IMAD.MOV.U32 R6, RZ, RZ, R12 ;  /* 0x000000ffff067224 */ /* 0x000fce00078e000c */
.L_x_174:
[----:B------:R-:W0:Y:S01]  /*5f40*/  S2R R14, SR_CgaCtaId ;  /* 0x00000000000e7919 */ /* 0x000e220000008800 */
[----:B------:R-:W-:Y:S01]  /*5f50*/  MOV R7, 0x400 ;  /* 0x0000040000077802 */ /* 0x000fe20000000f00 */
[----:B------:R-:W1:Y:S03]  /*5f60*/  @!P2 LDC R9, c[0x0][0x500] ;  /* 0x00014000ff09ab82 */ /* 0x000e660000000800 */
[----:B0-----:R-:W-:Y:S02]  /*5f70*/  LEA R21, R14, R7, 0x18 ;  /* 0x000000070e157211 */ /* 0x001fe400078ec0ff */
[----:B------:R-:W-:-:S03]  /*5f80*/  SHF.L.U32 R7, R5, 0x1f, RZ ;  /* 0x0000001f05077819 */ /* 0x000fc600000006ff */
[----:B------:R-:W-:-:S04]  /*5f90*/  IMAD R14, R6, 0x8, R21 ;  /* 0x00000008060e7824 */ /* 0x000fc800078e0215 */
[----:B------:R-:W0:Y:S02]  /*5fa0*/  SYNCS.PHASECHK.TRANS64.TRYWAIT P1, [R14+URZ+0x70], R7 ;  /* 0x000070070e0075a7 */ /* 0x000e24000802017f */
[----:B01----:R-:W-:Y:S05]  /*5fb0*/  @!P1 BRA `(.L_x_171) ;  /* 0x0000001000d09947 */ /* 0x003fea0003800000 */
.L_x_201:
[----:B0-----:R-:W-:Y:S01]  /*5fc0*/  PRMT R7, R11, 0x9910, RZ ;  /* 0x000099100b077816 */ /* 0x001fe200000000ff */
[----:B------:R0:W-:Y:S03]  /*5fd0*/  @!P2 SYNCS.ARRIVE.TRANS64 RZ, [R14+URZ], R9 ;  /* 0x000000090effa9a7 */ /* 0x0001e6000800003f */
[----:B------:R-:W-:-:S13]  /*5fe0*/  ISETP.NE.AND P1, PT, R7, 0x2, PT ;  /* 0x000000020700780c */ /* 0x000fda0003f25270 */
[----:B0-----:R-:W-:Y:S05]  /*5ff0*/  @P1 BRA `(.L_x_172) ;  /* 0x0000000000041947 */ /* 0x001fea0003800000 */
[----:B------:R-:W-:Y:S01]  /*6000*/  BPT.TRAP 0x1 ;  /* 0x000000040000795c */ /* 0x000fe20000300000 */
.L_x_172:
[----:B------:R-:W-:Y:S05]  /*6010*/  @P0 BRA `(.L_x_173) ;  /* 0x0000000000040947 */ /* 0x000fea0003800000 */
[----:B------:R-:W-:Y:S01]  /*6020*/  BPT.TRAP 0x1 ;  /* 0x000000040000795c */ /* 0x000fe20000300000 */
.L_x_173:
[----:B------:R-:W-:Y:S01]  /*6030*/  IMAD R21, R6, 0x2000, R21 ;  /* 0x0000200006157824 */ /* 0x000fe200078e0215 */
[----:B------:R-:W-:Y:S01]  /*6040*/  R2UR UR9, R14 ;  /* 0x000000000e0972ca */ /* 0x000fe200000e0000 */
[----:B------:R-:W-:Y:S01]  /*6050*/  VIADD R4, R4, 0xffffffff ;  /* 0xffffffff04047836 */ /* 0x000fe20000000000 */
[----:B------:R-:W-:Y:S01]  /*6060*/  UIADD3 UR4, UP0, UR22, 0xf0, URZ ;  /* 0x000000f016047890 */ /* 0x000fe2000ff1e03f */
[----:B------:R-:W-:Y:S01]  /*6070*/  R2UR UR11, R18 ;  /* 0x00000000120b72ca */ /* 0x000fe200000e0000 */
[----:B------:R-:W-:Y:S01]  /*6080*/  UIADD3 UR24, UP1, UR22, 0x1f0, URZ ;  /* 0x000001f016187890 */ /* 0x000fe2000ff3e03f */
[----:B------:R-:W-:Y:S01]  /*6090*/  R2UR UR8, R21 ;  /* 0x00000000150872ca */ /* 0x000fe200000e0000 */
[----:B------:R-:W-:Y:S01]  /*60a0*/  UIADD3.X UR5, URZ, UR23, URZ, UP0, !UPT ;  /* 0x000000173f057290 */ /* 0x000fe200087fe43f */
[----:B------:R-:W-:Y:S01]  /*60b0*/  R2UR UR10, R20 ;  /* 0x00000000140a72ca */ /* 0x000fe200000e0000 */
[----:B------:R-:W-:Y:S01]  /*60c0*/  VIADD R6, R6, 0x1 ;  /* 0x0000000106067836 */ /* 0x000fe20000000000 */
[----:B------:R-:W-:Y:S01]  /*60d0*/  R2UR UR12, R8 ;  /* 0x00000000080c72ca */ /* 0x000fe200000e0000 */
[----:B------:R-:W-:Y:S01]  /*60e0*/  UIADD3.X UR25, URZ, UR23, URZ, UP1, !UPT ;  /* 0x000000173f197290 */ /* 0x000fe20008ffe43f */
[----:B------:R-:W-:Y:S01]  /*60f0*/  R2UR UR19, R15 ;  /* 0x000000000f1372ca */ /* 0x000fe200000e0000 */
[----:B------:R-:W-:Y:S01]  /*6100*/  UMOV UR6, 0x0 ;  /* 0x0000000000067882 */ /* 0x000fe20000000000 */
[----:B------:R-:W-:Y:S01]  /*6110*/  ISETP.GT.AND P3, PT, R4, 0x1, PT ;  /* 0x000000010400780c */ /* 0x000fe20003f64270 */
[----:B------:R-:W-:Y:S01]  /*6120*/  UMOV UR7, 0x10000000 ;  /* 0x1000000000077882 */ /* 0x000fe20000000000 */
[----:B------:R-:W-:Y:S01]  /*6130*/  ISETP.NE.AND P1, PT, R6, 0xe, PT ;  /* 0x0000000e0600780c */ /* 0x000fe20003f25270 */
[----:B------:R-:W-:-:S02]  /*6140*/  VIADD R20, R20, 0x40 ;  /* 0x0000004014147836 */ /* 0x000fc40000000000 */
[----:B------:R-:W-:Y:S01]  /*6150*/  UIADD3 UR14, UR8, 0x200, URZ ;  /* 0x00000200080e7890 */ /* 0x000fe2000fffe03f */
[----:B------:R-:W-:Y:S01]  /*6160*/  SEL R14, RZ, 0x1, P1 ;  /* 0x00000001ff0e7807 */ /* 0x000fe20000800000 */
[----:B------:R-:W-:Y:S01]  /*6170*/  UIADD3 UR15, UR8, 0x1c200, URZ ;  /* 0x0001c200080f7890 */ /* 0x000fe2000fffe03f */
[----:B------:R-:W-:Y:S02]  /*6180*/  SEL R6, R6, RZ, P1 ;  /* 0x000000ff06067207 */ /* 0x000fe40000800000 */
[----:B------:R-:W-:Y:S02]  /*6190*/  LOP3.LUT R5, R5, R14, RZ, 0x3c, !PT ;  /* 0x0000000e05057212 */ /* 0x000fe400078e3cff */
[----:B------:R-:W-:Y:S02]  /*61a0*/  UMOV UR8, UR14 ;  /* 0x0000000e00087c82 */ /* 0x000fe40008000000 */
[----:B------:R0:W-:Y:S02]  /*61b0*/  UTMALDG.3D [UR8], [UR4], desc[UR6] ;  /* 0x00000608040075b4 */ /* 0x0001e40008011000 */
[----:B0-----:R-:W-:Y:S01]  /*61c0*/  UMOV UR8, UR15 ;  /* 0x0000000f00087c82 */ /* 0x001fe20008000000 */
[----:B------:R-:W-:-:S02]  /*61d0*/  UMOV UR11, UR19 ;  /* 0x00000013000b7c82 */ /* 0x000fc40008000000 */
[----:B------:R0:W-:Y:S02]  /*61e0*/  UTMALDG.3D [UR8], [UR24], desc[UR6] ;  /* 0x00000608180075b4 */ /* 0x0001e40008011000 */
[----:B0-----:R-:W-:Y:S05]  /*61f0*/  @P3 BRA `(.L_x_174) ;  /* 0xfffffffc00503947 */ /* 0x001fea000383ffff */
.L_x_170:
[----:B------:R-:W-:Y:S05]  /*6200*/  BSYNC B1 ;  /* 0x0000000000017941 */ /* 0x000fea0003800000 */
.L_x_169:
[----:B------:R-:W-:Y:S01]  /*6210*/  LOP3.LUT P3, RZ, R13, 0xff, RZ, 0xc0, !PT ;  /* 0x000000ff0dff7812 */ /* 0x000fe2000786c0ff */
[----:B------:R-:W-:Y:S01]  /*6220*/  IMAD.IADD R12, R3, 0x1, R12 ;  /* 0x00000001030c7824 */ /* 0x000fe200078e020c */
[----:B------:R-:W-:Y:S01]  /*6230*/  IADD3 R16, P4, R16, UR20, RZ ;  /* 0x0000001410107c10 */ /* 0x000fe2000ff9e0ff */
[----:B------:R-:W-:Y:S01]  /*6240*/  ULDC.64 UR4, c[0x0][0x650] ;  /* 0x0001940000047ab9 */ /* 0x000fe20000000a00 */
[----:B------:R-:W-:Y:S01]  /*6250*/  BSSY B1, `(.L_x_175) ;  /* 0x000006b000017945 */ /* 0x000fe20003800000 */
[----:B------:R-:W-:Y:S01]  /*6260*/  IMAD.MOV.U32 R9, RZ, RZ, -0x1 ;  /* 0xffffffffff097424 */ /* 0x000fe200078e00ff */
[----:B------:R-:W-:Y:S01]  /*6270*/  SHF.R.U32.HI R4, RZ, 0x1, R12 ;  /* 0x00000001ff047819 */ /* 0x000fe2000001160c */
[----:B------:R-:W-:Y:S01]  /*6280*/  IMAD.MOV.U32 R8, RZ, RZ, -0x1 ;  /* 0xffffffffff087424 */ /* 0x000fe200078e00ff */
[----:B------:R-:W-:Y:S02]  /*6290*/  ISETP.GT.U32.AND P1, PT, R12, 0xd, PT ;  /* 0x0000000d0c00780c */ /* 0x000fe40003f24070 */
[----:B------:R-:W-:-:S02]  /*62a0*/  IADD3.X R17, R17, UR13, RZ, P4, !PT ;  /* 0x0000000d11117c10 */ /* 0x000fc4000a7fe4ff */
[----:B------:R-:W-:Y:S01]  /*62b0*/  ISETP.LT.U32.AND P1, PT, R3, 0xe, P1 ;  /* 0x0000000e0300780c */ /* 0x000fe20000f21070 */
[----:B------:R-:W0:Y:S01]  /*62c0*/  @P3 S2R R6, SR_CgaCtaId ;  /* 0x0000000000063919 */ /* 0x000e220000008800 */
[----:B------:R-:W-:Y:S02]  /*62d0*/  @P3 MOV R5, 0x400 ;  /* 0x0000040000053802 */ /* 0x000fe40000000f00 */
[----:B------:R-:W-:Y:S02]  /*62e0*/  PRMT R13, RZ, 0x7610, R13 ;  /* 0x00007610ff0d7816 */ /* 0x000fe4000000000d */
[----:B0-----:R-:W-:Y:S01]  /*62f0*/  @P3 LEA R6, R6, R5, 0x18 ;  /* 0x0000000506063211 */ /* 0x001fe200078ec0ff */
[----:B------:R-:W-:-:S03]  /*6300*/  IMAD.WIDE.U32 R4, R4, -0x6db6db6d, RZ ;  /* 0x9249249304047825 */ /* 0x000fc600078e00ff */
[----:B------:R0:W-:Y:S01]  /*6310*/  @P3 SYNCS.ARRIVE.TRANS64.A1T0 RZ, [R6+URZ+0xf8], RZ ;  /* 0x0000f8ff06ff39a7 */ /* 0x0001e2000810003f */
[----:B------:R-:W-:Y:S02]  /*6320*/  ISETP.GE.U32.AND P3, PT, R3, 0xe, PT ;  /* 0x0000000e0300780c */ /* 0x000fe40003f66070 */
[----:B------:R-:W-:Y:S02]  /*6330*/  SHF.R.U32.HI R7, RZ, 0x2, R5 ;  /* 0x00000002ff077819 */ /* 0x000fe40000011605 */
[----:B------:R-:W-:Y:S02]  /*6340*/  SEL R5, RZ, 0x1, !P1 ;  /* 0x00000001ff057807 */ /* 0x000fe40004800000 */
[----:B------:R-:W-:Y:S01]  /*6350*/  ISETP.GE.U32.AND P1, PT, R16, UR4, PT ;  /* 0x0000000410007c0c */ /* 0x000fe2000bf26070 */
[----:B------:R-:W-:Y:S01]  /*6360*/  IMAD R12, R7, -0xe, R12 ;  /* 0xfffffff2070c7824 */ /* 0x000fe200078e020c */
[----:B------:R-:W-:Y:S02]  /*6370*/  LOP3.LUT R0, R0, R5, RZ, 0x3c, !PT ;  /* 0x0000000500007212 */ /* 0x000fe400078e3cff */
[----:B------:R-:W-:-:S02]  /*6380*/  ISETP.GE.U32.AND.EX P1, PT, R17, UR5, PT, P1 ;  /* 0x0000000511007c0c */ /* 0x000fc4000bf26110 */
[----:B------:R-:W-:Y:S02]  /*6390*/  PRMT R4, RZ, 0x7610, R4 ;  /* 0x00007610ff047816 */ /* 0x000fe40000000004 */
[----:B------:R-:W-:Y:S01]  /*63a0*/  @P3 LOP3.LUT R0, R0, 0x1, R7, 0x78, !PT ;  /* 0x0000000100003812 */ /* 0x000fe200078e7807 */
[----:B------:R-:W-:-:S08]  /*63b0*/  IMAD.MOV.U32 R7, RZ, RZ, -0x1 ;  /* 0xffffffffff077424 */ /* 0x000fd000078e00ff */
[----:B0-----:R-:W-:Y:S05]  /*63c0*/  @P1 BRA `(.L_x_176) ;  /* 0x00000004004c1947 */ /* 0x001fea0003800000 */
[----:B------:R-:W-:Y:S01]  /*63d0*/  ULDC.64 UR4, c[0x0][0x628] ;  /* 0x00018a0000047ab9 */ /* 0x000fe20000000a00 */
[----:B------:R-:W0:Y:S01]  /*63e0*/  S2R R15, SR_CTAID.X ;  /* 0x00000000000f7919 */ /* 0x000e220000002500 */
[----:B------:R-:W-:Y:S01]  /*63f0*/  ISETP.NE.U32.AND P1, PT, RZ, UR4, PT ;  /* 0x00000004ff007c0c */ /* 0x000fe2000bf25070 */
[----:B------:R-:W-:Y:S01]  /*6400*/  ULDC UR7, c[0x0][0x630] ;  /* 0x00018c0000077ab9 */ /* 0x000fe20000000800 */
[----:B------:R-:W-:Y:S01]  /*6410*/  IMAD.MOV.U32 R4, RZ, RZ, R16 ;  /* 0x000000ffff047224 */ /* 0x000fe200078e0010 */
[----:B------:R-:W1:Y:S01]  /*6420*/  S2R R14, SR_CTAID.Y ;  /* 0x00000000000e7919 */ /* 0x000e620000002600 */
[----:B------:R-:W-:Y:S01]  /*6430*/  ISETP.NE.AND.EX P1, PT, RZ, UR5, PT, P1 ;  /* 0x00000005ff007c0c */ /* 0x000fe2000bf25310 */
[----:B------:R-:W-:-:S12]  /*6440*/  IMAD.MOV.U32 R5, RZ, RZ, R17 ;  /* 0x000000ffff057224 */ /* 0x000fd800078e0011 */
[----:B------:R-:W-:Y:S05]  /*6450*/  @!P1 BRA `(.L_x_177) ;  /* 0x0000000000289947 */ /* 0x000fea0003800000 */
[----:B------:R-:W-:Y:S02]  /*6460*/  ULDC UR6, c[0x0][0x634] ;  /* 0x00018d0000067ab9 */ /* 0x000fe40000000800 */
[----:B------:R-:W-:-:S05]  /*6470*/  IADD3 R9, P1, R16, UR6, RZ ;  /* 0x0000000610097c10 */ /* 0x000fca000ff3e0ff */
[----:B------:R-:W-:-:S04]  /*6480*/  IMAD.X R21, RZ, RZ, R17, P1 ;  /* 0x000000ffff157224 */ /* 0x000fc800008e0611 */
[----:B------:R-:W-:-:S04]  /*6490*/  IMAD.WIDE.U32 R6, R21, UR4, RZ ;  /* 0x0000000415067c25 */ /* 0x000fc8000f8e00ff */
[----:B------:R-:W-:-:S04]  /*64a0*/  IMAD.WIDE.U32 R6, P1, R9, UR5, R6 ;  /* 0x0000000509067c25 */ /* 0x000fc8000f820006 */
[----:B------:R-:W-:-:S04]  /*64b0*/  IMAD.WIDE.U32 R8, R9, UR4, RZ ;  /* 0x0000000409087c25 */ /* 0x000fc8000f8e00ff */
[----:B------:R-:W-:Y:S01]  /*64c0*/  IMAD.X R5, RZ, RZ, RZ, P1 ;  /* 0x000000ffff057224 */ /* 0x000fe200008e06ff */
[----:B------:R-:W-:Y:S01]  /*64d0*/  IADD3 RZ, P1, R9, R6, RZ ;  /* 0x0000000609ff7210 */ /* 0x000fe20007f3e0ff */
[----:B------:R-:W-:-:S04]  /*64e0*/  IMAD.MOV.U32 R4, RZ, RZ, R7 ;  /* 0x000000ffff047224 */ /* 0x000fc800078e0007 */
[----:B------:R-:W-:-:S08]  /*64f0*/  IMAD.WIDE.U32.X R4, R21, UR5, R4, P1 ;  /* 0x0000000515047c25 */ /* 0x000fd000088e0404 */
.L_x_177:
[--C-:B------:R-:W-:Y:S01]  /*6500*/  SHF.R.U64 R8, R4, UR7, R5.reuse ;  /* 0x0000000704087c19 */ /* 0x100fe20008001205 */
[----:B------:R-:W-:Y:S01]  /*6510*/  ULDC.64 UR4, c[0x0][0x620] ;  /* 0x0001880000047ab9 */ /* 0x000fe20000000a00 */
[----:B------:R-:W-:Y:S01]  /*6520*/  SHF.R.U32.HI R4, RZ, UR7, R5 ;  /* 0x00000007ff047c19 */ /* 0x000fe20008011605 */
[----:B------:R-:W2:Y:S01]  /*6530*/  LDC R24, c[0x0][0x144] ;  /* 0x00005100ff187b82 */ /* 0x000ea20000000800 */
[----:B------:R-:W-:Y:S01]  /*6540*/  IADD3 R7, P1, RZ, -R8, RZ ;  /* 0x80000008ff077210 */ /* 0x000fe20007f3e0ff */
[----:B------:R-:W-:Y:S01]  /*6550*/  ULDC.64 UR8, c[0x0][0x640] ;  /* 0x0001900000087ab9 */ /* 0x000fe20000000a00 */
[----:B0-----:R-:W-:Y:S01]  /*6560*/  I2FP.F32.U32 R9, R15 ;  /* 0x0000000f00097245 */ /* 0x001fe20000201000 */
[----:B------:R-:W-:Y:S02]  /*6570*/  ULDC UR6, c[0x0][0x608] ;  /* 0x0001820000067ab9 */ /* 0x000fe40000000800 */
[----:B------:R-:W-:Y:S01]  /*6580*/  IMAD.X R4, RZ, RZ, ~R4, P1 ;  /* 0x000000ffff047224 */ /* 0x000fe200008e0e04 */
[----:B------:R-:W-:Y:S01]  /*6590*/  ISETP.NE.U32.AND P1, PT, RZ, UR8, PT ;  /* 0x00000008ff007c0c */ /* 0x000fe2000bf25070 */
[----:B------:R-:W0:Y:S02]  /*65a0*/  LDC R21, c[0x0][0x148] ;  /* 0x00005200ff157b82 */ /* 0x000e240000000800 */
[----:B------:R-:W-:Y:S01]  /*65b0*/  IMAD R6, R4, UR4, RZ ;  /* 0x0000000404067c24 */ /* 0x000fe2000f8e02ff */
[----:B------:R-:W-:Y:S01]  /*65c0*/  ISETP.NE.AND.EX P1, PT, RZ, UR9, PT, P1 ;  /* 0x00000009ff007c0c */ /* 0x000fe2000bf25310 */
[----:B------:R-:W-:Y:S01]  /*65d0*/  IMAD.WIDE.U32 R4, R7, UR4, R16 ;  /* 0x0000000407047c25 */ /* 0x000fe2000f8e0010 */
[----:B------:R-:W-:-:S03]  /*65e0*/  ULDC UR4, c[0x0][0x150] ;  /* 0x0000540000047ab9 */ /* 0x000fc60000000800 */
[----:B------:R-:W-:Y:S02]  /*65f0*/  IMAD R7, R7, UR5, R6 ;  /* 0x0000000507077c24 */ /* 0x000fe4000f8e0206 */
[----:B------:R-:W-:Y:S01]  /*6600*/  FMUL R6, R9, UR4 ;  /* 0x0000000409067c20 */ /* 0x000fe20008400000 */
[----:B------:R-:W-:Y:S01]  /*6610*/  ULDC UR4, c[0x0][0x618] ;  /* 0x0001860000047ab9 */ /* 0x000fe20000000800 */
[----:B------:R-:W-:Y:S01]  /*6620*/  ULDC UR5, c[0x0][0x154] ;  /* 0x0000550000057ab9 */ /* 0x000fe20000000800 */
[----:B------:R-:W-:-:S03]  /*6630*/  IMAD.IADD R5, R5, 0x1, R7 ;  /* 0x0000000105057824 */ /* 0x000fc600078e0207 */
[----:B------:R-:W3:Y:S02]  /*6640*/  F2I.U32.TRUNC.NTZ R6, R6 ;  /* 0x0000000600067305 */ /* 0x000ee4000020f000 */
[----:B------:R-:W-:Y:S02]  /*6650*/  SHF.R.U64 R9, R4, UR4, R5 ;  /* 0x0000000404097c19 */ /* 0x000fe40008001205 */
[----:B-1----:R-:W-:-:S05]  /*6660*/  I2FP.F32.U32 R4, R14 ;  /* 0x0000000e00047245 */ /* 0x002fca0000201000 */
[----:B------:R-:W-:Y:S01]  /*6670*/  FMUL R22, R4, UR5 ;  /* 0x0000000504167c20 */ /* 0x000fe20008400000 */
[----:B------:R-:W-:Y:S01]  /*6680*/  SHF.R.U32.HI R4, RZ, UR4, R5 ;  /* 0x00000004ff047c19 */ /* 0x000fe20008011605 */
[----:B------:R-:W-:-:S03]  /*6690*/  ULDC UR4, c[0x0][0x658] ;  /* 0x0001960000047ab9 */ /* 0x000fc60000000800 */
[--C-:B------:R-:W-:Y:S01]  /*66a0*/  SHF.R.U64 R20, R9, UR6, R4.reuse ;  /* 0x0000000609147c19 */ /* 0x100fe20008001204 */
[----:B------:R-:W1:Y:S01]  /*66b0*/  F2I.U32.TRUNC.NTZ R22, R22 ;  /* 0x0000001600167305 */ /* 0x000e62000020f000 */
[----:B------:R-:W-:Y:S01]  /*66c0*/  SHF.R.U32.HI R5, RZ, UR6, R4 ;  /* 0x00000006ff057c19 */ /* 0x000fe20008011604 */
[----:B---3--:R-:W-:-:S03]  /*66d0*/  IMAD.MOV R6, RZ, RZ, -R6 ;  /* 0x000000ffff067224 */ /* 0x008fc600078e0a06 */
[----:B------:R-:W-:Y:S01]  /*66e0*/  SHF.R.U64 R18, R20, UR4, R5 ;  /* 0x0000000414127c19 */ /* 0x000fe20008001205 */
[----:B--2---:R-:W-:Y:S01]  /*66f0*/  IMAD R15, R24, R6, R15 ;  /* 0x00000006180f7224 */ /* 0x004fe200078e020f */
[----:B------:R-:W-:-:S03]  /*6700*/  SHF.R.U32.HI R23, RZ, UR4, R5 ;  /* 0x00000004ff177c19 */ /* 0x000fc60008011605 */
[----:B------:R-:W-:Y:S02]  /*6710*/  IMAD.MOV.U32 R4, RZ, RZ, R18 ;  /* 0x000000ffff047224 */ /* 0x000fe400078e0012 */
[----:B------:R-:W-:Y:S01]  /*6720*/  IMAD.MOV.U32 R5, RZ, RZ, R23 ;  /* 0x000000ffff057224 */ /* 0x000fe200078e0017 */
[----:B-1----:R-:W-:Y:S06]  /*6730*/  @!P1 BRA `(.L_x_178) ;  /* 0x0000000000289947 */ /* 0x002fec0003800000 */
[----:B------:R-:W-:Y:S02]  /*6740*/  ULDC UR4, c[0x0][0x64c] ;  /* 0x0001930000047ab9 */ /* 0x000fe40000000800 */
[----:B------:R-:W-:-:S05]  /*6750*/  IADD3 R5, P1, R18, UR4, RZ ;  /* 0x0000000412057c10 */ /* 0x000fca000ff3e0ff */
[----:B------:R-:W-:-:S04]  /*6760*/  IMAD.X R23, RZ, RZ, R23, P1 ;  /* 0x000000ffff177224 */ /* 0x000fc800008e0617 */
[----:B------:R-:W-:-:S04]  /*6770*/  IMAD.WIDE.U32 R6, R23, UR8, RZ ;  /* 0x0000000817067c25 */ /* 0x000fc8000f8e00ff */
[----:B------:R-:W-:-:S04]  /*6780*/  IMAD.WIDE.U32 R6, P1, R5, UR9, R6 ;  /* 0x0000000905067c25 */ /* 0x000fc8000f820006 */
[----:B------:R-:W-:-:S04]  /*6790*/  IMAD.WIDE.U32 R4, R5, UR8, RZ ;  /* 0x0000000805047c25 */ /* 0x000fc8000f8e00ff */
[----:B------:R-:W-:Y:S01]  /*67a0*/  IMAD.MOV.U32 R4, RZ, RZ, R7 ;  /* 0x000000ffff047224 */ /* 0x000fe200078e0007 */
[----:B------:R-:W-:Y:S01]  /*67b0*/  IADD3 RZ, P3, R5, R6, RZ ;  /* 0x0000000605ff7210 */ /* 0x000fe20007f7e0ff */
[----:B------:R-:W-:-:S04]  /*67c0*/  IMAD.X R5, RZ, RZ, RZ, P1 ;  /* 0x000000ffff057224 */ /* 0x000fc800008e06ff */
[----:B------:R-:W-:-:S08]  /*67d0*/  IMAD.WIDE.U32.X R4, R23, UR9, R4, P3 ;  /* 0x0000000917047c25 */ /* 0x000fd000098e0404 */
.L_x_178:
[----:B------:R-:W-:Y:S01]  /*67e0*/  ISETP.NE.AND P1, PT, R2, 0x1, PT ;  /* 0x000000010200780c */ /* 0x000fe20003f25270 */
[----:B------:R-:W-:Y:S01]  /*67f0*/  ULDC UR4, c[0x0][0x648] ;  /* 0x0001920000047ab9 */ /* 0x000fe20000000800 */
[----:B------:R-:W-:Y:S01]  /*6800*/  LOP3.LUT R20, R20, UR17, RZ, 0xc0, !PT ;  /* 0x0000001114147c12 */ /* 0x000fe2000f8ec0ff */
[----:B------:R-:W-:Y:S01]  /*6810*/  IMAD.MOV R22, RZ, RZ, -R22 ;  /* 0x000000ffff167224 */ /* 0x000fe200078e0a16 */
[----:B------:R-:W-:Y:S01]  /*6820*/  SHF.R.U64 R5, R4, UR4, R5 ;  /* 0x0000000404057c19 */ /* 0x000fe20008001205 */
[----:B------:R-:W-:Y:S01]  /*6830*/  ULDC UR4, c[0x0][0x638] ;  /* 0x00018e0000047ab9 */ /* 0x000fe20000000800 */
[----:B------:R-:W-:Y:S01]  /*6840*/  LOP3.LUT R9, R9, UR16, RZ, 0xc0, !PT ;  /* 0x0000001009097c12 */ /* 0x000fe2000f8ec0ff */
[----:B------:R-:W-:Y:S01]  /*6850*/  ULDC UR5, c[0x0][0x610] ;  /* 0x0001840000057ab9 */ /* 0x000fe20000000800 */
[----:B------:R-:W-:Y:S02]  /*6860*/  IMAD.MOV.U32 R4, RZ, RZ, 0x1 ;  /* 0x00000001ff047424 */ /* 0x000fe400078e00ff */
[----:B------:R-:W-:-:S02]  /*6870*/  IMAD.MOV R7, RZ, RZ, -R5 ;  /* 0x000000ffff077224 */ /* 0x000fc400078e0a05 */
[----:B------:R-:W-:Y:S02]  /*6880*/  IMAD R20, R5, UR18, R20 ;  /* 0x0000001205147c24 */ /* 0x000fe4000f8e0214 */
[----:B0-----:R-:W-:Y:S02]  /*6890*/  @P1 IMAD R15, R21, R22, R14 ;  /* 0x00000016150f1224 */ /* 0x001fe400078e020e */
[----:B------:R-:W-:Y:S01]  /*68a0*/  IMAD R18, R7, UR4, R18 ;  /* 0x0000000407127c24 */ /* 0x000fe2000f8e0212 */
[----:B------:R-:W-:Y:S01]  /*68b0*/  ULDC UR4, c[0x0][0x600] ;  /* 0x0001800000047ab9 */ /* 0x000fe20000000800 */
[----:B------:R-:W-:Y:S02]  /*68c0*/  IMAD R15, R20, UR5, R15 ;  /* 0x00000005140f7c24 */ /* 0x000fe4000f8e020f */
[----:B------:R-:W-:-:S05]  /*68d0*/  IMAD R18, R18, UR4, R9 ;  /* 0x0000000412127c24 */ /* 0x000fca000f8e0209 */
[----:B------:R-:W-:Y:S02]  /*68e0*/  SEL R9, R18, R15, !P1 ;  /* 0x0000000f12097207 */ /* 0x000fe40004800000 */
[----:B------:R-:W-:-:S07]  /*68f0*/  SEL R7, R15, R18, !P1 ;  /* 0x000000120f077207 */ /* 0x000fce0004800000 */
.L_x_176:
[----:B------:R-:W-:Y:S05]  /*6900*/  BSYNC B1 ;  /* 0x0000000000017941 */ /* 0x000fea0003800000 */
.L_x_175:
[----:B------:R-:W-:-:S13]  /*6910*/  LOP3.LUT P1, RZ, R4, 0xff, RZ, 0xc0, !PT ;  /* 0x000000ff04ff7812 */ /* 0x000fda000782c0ff */
[----:B------:R-:W-:Y:S05]  /*6920*/  @P1 BRA `(.L_x_179) ;  /* 0xfffffff400501947 */ /* 0x000fea000383ffff */
[----:B------:R-:W-:Y:S05]  /*6930*/  BSYNC B0 ;  /* 0x0000000000007941 */ /* 0x000fea0003800000 */
.L_x_167:
[----:B------:R-:W-:-:S03]  /*6940*/  UMOV UR4, 0xffffffff ;  /* 0xffffffff00047882 */ /* 0x000fc60000000000 */
[----:B------:R-:W-:Y:S05]  /*6950*/  BRA.DIV UR4, `(.L_x_180) ;  /* 0x0000000a047c7947 */ /* 0x000fea000b800000 */
[----:B------:R-:W-:-:S13]  /*6960*/  ELECT P6, URZ, PT ;  /* 0x00000000003f782f */ /* 0x000fda00038c0000 */
.L_x_204:
[----:B------:R-:W-:Y:S04]  /*6970*/  BSSY B0, `(.L_x_181) ;  /* 0x0000085000007945 */ /* 0x000fe80003800000 */
[----:B------:R-:W-:Y:S05]  /*6980*/  @!P6 BRA `(.L_x_182) ;  /* 0x00000008000ce947 */ /* 0x000fea0003800000 */
[----:B------:R-:W-:-:S04]  /*6990*/  LOP3.LUT R19, R19, 0x2, RZ, 0xfc, !PT ;  /* 0x0000000213137812 */ /* 0x000fc800078efcff */
[----:B------:R-:W-:-:S13]  /*69a0*/  ISETP.NE.AND P0, PT, R19, 0x3, PT ;  /* 0x000000031300780c */ /* 0x000fda0003f05270 */
[----:B------:R-:W-:Y:S05]  /*69b0*/  @!P0 BRA `(.L_x_183) ;  /* 0x0000000000048947 */ /* 0x000fea0003800000 */
[----:B------:R-:W-:Y:S01]  /*69c0*/  BPT.TRAP 0x1 ;  /* 0x000000040000795c */ /* 0x000fe20000300000 */
.L_x_183:
[----:B------:R-:W0:Y:S01]  /*69d0*/  S2R R3, SR_CgaCtaId ;  /* 0x0000000000037919 */ /* 0x000e220000008800 */
[----:B------:R-:W-:-:S04]  /*69e0*/  MOV R2, 0x400 ;  /* 0x0000040000027802 */ /* 0x000fc80000000f00 */
[----:B0-----:R-:W-:Y:S02]  /*69f0*/  LEA R3, R3, R2, 0x18 ;  /* 0x0000000203037211 */ /* 0x001fe400078ec0ff */
[----:B------:R-:W-:-:S03]  /*6a00*/  SHF.L.U32 R2, R0, 0x1f, RZ ;  /* 0x0000001f00027819 */ /* 0x000fc600000006ff */
[----:B------:R-:W-:-:S04]  /*6a10*/  VIADD R3, R3, 0x70 ;  /* 0x0000007003037836 */ /* 0x000fc80000000000 */
[C---:B------:R-:W-:Y:S02]  /*6a20*/  IMAD R7, R12.reuse, 0x8, R3 ;  /* 0x000000080c077824 */ /* 0x040fe400078e0203 */
[----:B------:R-:W-:Y:S02]  /*6a30*/  VIADD R12, R12, 0x1 ;  /* 0x000000010c0c7836 */ /* 0x000fe40000000000 */
[----:B------:R-:W0:Y:S03]  /*6a40*/  SYNCS.PHASECHK.TRANS64.TRYWAIT P0, [R7+URZ], R2 ;  /* 0x00000002070075a7 */ /* 0x000e26000800017f */
[----:B------:R-:W-:-:S04]  /*6a50*/  ISETP.NE.AND P1, PT, R12, 0xe, PT ;  /* 0x0000000e0c00780c */ /* 0x000fc80003f25270 */
[----:B------:R-:W-:Y:S02]  /*6a60*/  SEL R5, RZ, 0x1, P1 ;  /* 0x00000001ff057807 */ /* 0x000fe40000800000 */
[----:B------:R-:W-:Y:S02]  /*6a70*/  SEL R12, R12, RZ, P1 ;  /* 0x000000ff0c0c7207 */ /* 0x000fe40000800000 */
[----:B------:R-:W-:-:S03]  /*6a80*/  LOP3.LUT R5, R0, R5, RZ, 0x3c, !PT ;  /* 0x0000000500057212 */ /* 0x000fc600078e3cff */
[----:B------:R-:W-:Y:S01]  /*6a90*/  IMAD R9, R12, 0x8, R3 ;  /* 0x000000080c097824 */ /* 0x000fe200078e0203 */
[----:B------:R-:W-:Y:S01]  /*6aa0*/  SHF.L.U32 R4, R5, 0x1f, RZ ;  /* 0x0000001f05047819 */ /* 0x000fe200000006ff */
[----:B0-----:R-:W-:Y:S06]  /*6ab0*/  @!P0 BRA `(.L_x_184) ;  /* 0x0000000800448947 */ /* 0x001fec0003800000 */
.L_x_205:
[----:B------:R-:W1:Y:S01]  /*6ac0*/  SYNCS.PHASECHK.TRANS64.TRYWAIT P0, [R9+URZ], R4 ;  /* 0x00000004090075a7 */ /* 0x000e62000800017f */
[----:B------:R-:W-:-:S05]  /*6ad0*/  VIADD R0, R12, 0x1 ;  /* 0x000000010c007836 */ /* 0x000fca0000000000 */
[----:B------:R-:W-:-:S04]  /*6ae0*/  ISETP.NE.AND P1, PT, R0, 0xe, PT ;  /* 0x0000000e0000780c */ /* 0x000fc80003f25270 */
[----:B0-----:R-:W-:Y:S02]  /*6af0*/  SEL R2, RZ, 0x1, P1 ;  /* 0x00000001ff027807 */ /* 0x001fe40000800000 */
[----:B------:R-:W-:Y:S02]  /*6b00*/  SEL R0, R0, RZ, P1 ;  /* 0x000000ff00007207 */ /* 0x000fe40000800000 */
[----:B------:R-:W-:-:S03]  /*6b10*/  LOP3.LUT R7, R5, R2, RZ, 0x3c, !PT ;  /* 0x0000000205077212 */ /* 0x000fc600078e3cff */
[----:B------:R-:W-:Y:S01]  /*6b20*/  IMAD R6, R0, 0x8, R3 ;  /* 0x0000000800067824 */ /* 0x000fe200078e0203 */
[----:B------:R-:W-:Y:S01]  /*6b30*/  SHF.L.U32 R5, R7, 0x1f, RZ ;  /* 0x0000001f07057819 */ /* 0x000fe200000006ff */
[----:B-1----:R-:W-:Y:S06]  /*6b40*/  @!P0 BRA `(.L_x_185) ;  /* 0x0000000800348947 */ /* 0x002fec0003800000 */
.L_x_206:
[----:B------:R-:W1:Y:S01]  /*6b50*/  SYNCS.PHASECHK.TRANS64.TRYWAIT P0, [R6+URZ], R5 ;  /* 0x00000005060075a7 */ /* 0x000e62000800017f */
[----:B------:R-:W-:-:S05]  /*6b60*/  VIADD R0, R0, 0x1 ;  /* 0x0000000100007836 */ /* 0x000fca0000000000 */
[----:B------:R-:W-:-:S04]  /*6b70*/  ISETP.NE.AND P1, PT, R0, 0xe, PT ;  /* 0x0000000e0000780c */ /* 0x000fc80003f25270 */
[----:B------:R-:W-:Y:S02]  /*6b80*/  SEL R2, RZ, 0x1, P1 ;  /* 0x00000001ff027807 */ /* 0x000fe40000800000 */
[----:B------:R-:W-:Y:S02]  /*6b90*/  SEL R0, R0, RZ, P1 ;  /* 0x000000ff00007207 */ /* 0x000fe40000800000 */
[----:B------:R-:W-:-:S03]  /*6ba0*/  LOP3.LUT R7, R7, R2, RZ, 0x3c, !PT ;  /* 0x0000000207077212 */ /* 0x000fc600078e3cff */
[----:B0-----:R-:W-:Y:S01]  /*6bb0*/  IMAD R9, R0, 0x8, R3 ;  /* 0x0000000800097824 */ /* 0x001fe200078e0203 */
[----:B------:R-:W-:Y:S01]  /*6bc0*/  SHF.L.U32 R4, R7, 0x1f, RZ ;  /* 0x0000001f07047819 */ /* 0x000fe200000006ff */
[----:B-1----:R-:W-:Y:S06]  /*6bd0*/  @!P0 BRA `(.L_x_186) ;  /* 0x0000000800248947 */ /* 0x002fec0003800000 */
.L_x_207:
        /* <DEDUP_REMOVED lines=9> */
.L_x_208:
        /* <DEDUP_REMOVED lines=9> */
.L_x_209:
        /* <DEDUP_REMOVED lines=9> */
.L_x_210:
        /* <DEDUP_REMOVED lines=9> */
.L_x_211:
        /* <DEDUP_REMOVED lines=9> */
.L_x_212:
        /* <DEDUP_REMOVED lines=9> */
.L_x_213:
        /* <DEDUP_REMOVED lines=9> */
.L_x_214:
        /* <DEDUP_REMOVED lines=9> */
.L_x_215:
        /* <DEDUP_REMOVED lines=9> */
.L_x_216:
[----:B------:R-:W1:Y:S01]  /*70f0*/  SYNCS.PHASECHK.TRANS64.TRYWAIT P0, [R6+URZ], R5 ;  /* 0x00000005060075a7 */ /* 0x000e62000800017f */
[----:B------:R-:W-:-:S05]  /*7100*/  VIADD R0, R0, 0x1 ;  /* 0x0000000100007836 */ /* 0x000fca0000000000 */
[----:B------:R-:W-:-:S04]  /*7110*/  ISETP.NE.AND P1, PT, R0, 0xe, PT ;  /* 0x0000000e0000780c */ /* 0x000fc80003f25270 */
[----:B------:R-:W-:Y:S02]  /*7120*/  SEL R2, RZ, 0x1, P1 ;  /* 0x00000001ff027807 */ /* 0x000fe40000800000 */
[----:B------:R-:W-:Y:S02]  /*7130*/  SEL R0, R0, RZ, P1 ;  /* 0x000000ff00007207 */ /* 0x000fe40000800000 */
[----:B------:R-:W-:Y:S01]  /*7140*/  LOP3.LUT R2, R7, R2, RZ, 0x3c, !PT ;  /* 0x0000000207027212 */ /* 0x000fe200078e3cff */
[----:B-1----:R-:W-:Y:S06]  /*7150*/  @!P0 BRA `(.L_x_196) ;  /* 0x00000004008c8947 */ /* 0x002fec0003800000 */
.L_x_217:
[----:B------:R-:W-:Y:S01]  /*7160*/  IMAD R3, R0, 0x8, R3 ;  /* 0x0000000800037824 */ /* 0x000fe200078e0203 */
[----:B------:R-:W-:-:S07]  /*7170*/  SHF.L.U32 R0, R2, 0x1f, RZ ;  /* 0x0000001f02007819 */ /* 0x000fce00000006ff */
.L_x_197:
[----:B--2---:R2:W3:Y:S02]  /*7180*/  SYNCS.PHASECHK.TRANS64.TRYWAIT P0, [R3+URZ], R0 ;  /* 0x00000000030075a7 */ /* 0x0044e4000800017f */
[----:B---3--:R-:W-:Y:S05]  /*7190*/  @!P0 NANOSLEEP.SYNCS 0x989680 ;  /* 0x009896800000895d */ /* 0x008fea0003900000 */
[----:B------:R-:W3:Y:S02]  /*71a0*/  @!P0 SYNCS.PHASECHK.TRANS64 P0, [R3+URZ], R0 ;  /* 0x00000000030085a7 */ /* 0x000ee4000800007f */
[----:B---3--:R-:W-:Y:S05]  /*71b0*/  @!P0 BRA `(.L_x_197) ;  /* 0xfffffffc00f08947 */ /* 0x008fea000383ffff */
.L_x_182:
[----:B------:R-:W-:Y:S05]  /*71c0*/  BSYNC B0 ;  /* 0x0000000000007941 */ /* 0x000fea0003800000 */
.L_x_181:
[----:B------:R-:W-:Y:S05]  /*71d0*/  EXIT ;  /* 0x000000000000794d */ /* 0x000fea0003800000 */
.L_x_18:
[----:B---3--:R3:W4:Y:S02]  /*71e0*/  SYNCS.PHASECHK.TRANS64.TRYWAIT P1, [R3+URZ], R0 ;  /* 0x00000000030075a7 */ /* 0x008724000802017f */
[----:B----4-:R-:W-:Y:S05]  /*71f0*/  @!P1 NANOSLEEP.SYNCS 0x989680 ;  /* 0x009896800000995d */ /* 0x010fea0003900000 */
[----:B------:R-:W4:Y:S02]  /*7200*/  @!P1 SYNCS.PHASECHK.TRANS64 P1, [R3+URZ], R0 ;  /* 0x00000000030095a7 */ /* 0x000f24000802007f */
[----:B----4-:R-:W-:Y:S05]  /*7210*/  @!P1 BRA `(.L_x_18) ;  /* 0xfffffffc00f09947 */ /* 0x010fea000383ffff */
[----:B------:R-:W-:Y:S05]  /*7220*/  BRA `(.L_x_17) ;  /* 0xffffffa000647947 */ /* 0x000fea000383ffff */
.L_x_23:
[----:B-1----:R1:W2:Y:S02]  /*7230*/  SYNCS.PHASECHK.TRANS64.TRYWAIT P1, [R5+URZ], R4 ;  /* 0x00000004050075a7 */ /* 0x0022a4000802017f */
[----:B--2---:R-:W-:Y:S05]  /*7240*/  @!P1 NANOSLEEP.SYNCS 0x989680 ;  /* 0x009896800000995d */ /* 0x004fea0003900000 */
[----:B------:R-:W2:Y:S02]  /*7250*/  @!P1 SYNCS.PHASECHK.TRANS64 P1, [R5+URZ], R4 ;  /* 0x00000004050095a7 */ /* 0x000ea4000802007f */
[----:B--2---:R-:W-:Y:S05]  /*7260*/  @!P1 BRA `(.L_x_23) ;  /* 0xfffffffc00f09947 */ /* 0x004fea000383ffff */
[----:B------:R-:W-:Y:S05]  /*7270*/  BRA `(.L_x_22) ;  /* 0xffffffa400147947 */ /* 0x000fea000383ffff */
.L_x_168:
[----:B------:R-:W-:Y:S01]  /*7280*/  BSSY B1, `(.L_x_198) ;  /* 0x0000006000017945 */ /* 0x000fe20003800000 */
[----:B------:R-:W-:-:S07]  /*7290*/  IMAD.MOV.U32 R15, RZ, RZ, -0x1 ;  /* 0xffffffffff0f7424 */ /* 0x000fce00078e00ff */
[----:B------:R-:W-:Y:S05]  /*72a0*/  WARPSYNC.COLLECTIVE R15, `(.L_x_199) ;  /* 0x000000000f0c7348 */ /* 0x000fea0003c00000 */
[----:B------:R-:W-:Y:S02]  /*72b0*/  ELECT P6, UR62, PT ;  /* 0x00000000003e782f */ /* 0x000fe400038c0000 */
[----:B------:R-:W-:Y:S01]  /*72c0*/  MOV R14, UR62 ;  /* 0x0000003e000e7c02 */ /* 0x000fe20008000f00 */
[----:B------:R-:W-:Y:S10]  /*72d0*/  ENDCOLLECTIVE ;  /* 0x000000000000791b */ /* 0x000ff40003800000 */
.L_x_199:
[----:B------:R-:W-:Y:S05]  /*72e0*/  BSYNC B1 ;  /* 0x0000000000017941 */ /* 0x000fea0003800000 */
.L_x_198:
[----:B------:R-:W-:Y:S05]  /*72f0*/  BRA `(.L_x_200) ;  /* 0xffffffe800e87947 */ /* 0x000fea000383ffff */
.L_x_171:
[----:B0-----:R0:W1:Y:S02]  /*7300*/  SYNCS.PHASECHK.TRANS64.TRYWAIT P1, [R14+URZ+0x70], R7 ;  /* 0x000070070e0075a7 */ /* 0x001064000802017f */
[----:B-1----:R-:W-:Y:S05]  /*7310*/  @!P1 NANOSLEEP.SYNCS 0x989680 ;  /* 0x009896800000995d */ /* 0x002fea0003900000 */
[----:B------:R-:W1:Y:S02]  /*7320*/  @!P1 SYNCS.PHASECHK.TRANS64 P1, [R14+URZ+0x70], R7 ;  /* 0x000070070e0095a7 */ /* 0x000e64000802007f */
[----:B-1----:R-:W-:Y:S05]  /*7330*/  @!P1 BRA `(.L_x_171) ;  /* 0xfffffffc00f09947 */ /* 0x002fea000383ffff */
[----:B------:R-:W-:Y:S05]  /*7340*/  BRA `(.L_x_201) ;  /* 0xffffffec001c7947 */ /* 0x000fea000383ffff */
.L_x_180:
[----:B------:R-:W-:Y:S01]  /*7350*/  BSSY B0, `(.L_x_202) ;  /* 0x0000006000007945 */ /* 0x000fe20003800000 */
[----:B------:R-:W-:-:S07]  /*7360*/  IMAD.MOV.U32 R15, RZ, RZ, -0x1 ;  /* 0xffffffffff0f7424 */ /* 0x000fce00078e00ff */
[----:B------:R-:W-:Y:S05]  /*7370*/  WARPSYNC.COLLECTIVE R15, `(.L_x_203) ;  /* 0x000000000f0c7348 */ /* 0x000fea0003c00000 */
[----:B------:R-:W-:Y:S02]  /*7380*/  ELECT P6, UR62, PT ;  /* 0x00000000003e782f */ /* 0x000fe400038c0000 */
[----:B------:R-:W-:Y:S01]  /*7390*/  MOV R14, UR62 ;  /* 0x0000003e000e7c02 */ /* 0x000fe20008000f00 */
[----:B------:R-:W-:Y:S10]  /*73a0*/  ENDCOLLECTIVE ;  /* 0x000000000000791b */ /* 0x000ff40003800000 */
.L_x_203:
[----:B------:R-:W-:Y:S05]  /*73b0*/  BSYNC B0 ;  /* 0x0000000000007941 */ /* 0x000fea0003800000 */
.L_x_202:
[----:B------:R-:W-:Y:S05]  /*73c0*/  BRA `(.L_x_204) ;  /* 0xfffffff400687947 */ /* 0x000fea000383ffff */
.L_x_184:
[----:B0-----:R0:W1:Y:S02]  /*73d0*/  SYNCS.PHASECHK.TRANS64.TRYWAIT P0, [R7+URZ], R2 ;  /* 0x00000002070075a7 */ /* 0x001064000800017f */
[----:B-1----:R-:W-:Y:S05]  /*73e0*/  @!P0 NANOSLEEP.SYNCS 0x989680 ;  /* 0x009896800000895d */ /* 0x002fea0003900000 */
[----:B------:R-:W1:Y:S02]  /*73f0*/  @!P0 SYNCS.PHASECHK.TRANS64 P0, [R7+URZ], R2 ;  /* 0x00000002070085a7 */ /* 0x000e64000800007f */
[----:B-1----:R-:W-:Y:S05]  /*7400*/  @!P0 BRA `(.L_x_184) ;  /* 0xfffffffc00f08947 */ /* 0x002fea000383ffff */
[----:B------:R-:W-:Y:S05]  /*7410*/  BRA `(.L_x_205) ;  /* 0xfffffff400a87947 */ /* 0x000fea000383ffff */
.L_x_185:
[----:B0-----:R0:W1:Y:S02]  /*7420*/  SYNCS.PHASECHK.TRANS64.TRYWAIT P0, [R9+URZ], R4 ;  /* 0x00000004090075a7 */ /* 0x001064000800017f */
[----:B-1----:R-:W-:Y:S05]  /*7430*/  @!P0 NANOSLEEP.SYNCS 0x989680 ;  /* 0x009896800000895d */ /* 0x002fea0003900000 */
[----:B------:R-:W1:Y:S02]  /*7440*/  @!P0 SYNCS.PHASECHK.TRANS64 P0, [R9+URZ], R4 ;  /* 0x00000004090085a7 */ /* 0x000e64000800007f */
[----:B-1----:R-:W-:Y:S05]  /*7450*/  @!P0 BRA `(.L_x_185) ;  /* 0xfffffffc00f08947 */ /* 0x002fea000383ffff */
[----:B------:R-:W-:Y:S05]  /*7460*/  BRA `(.L_x_206) ;  /* 0xfffffff400b87947 */ /* 0x000fea000383ffff */
.L_x_186:
[----:B0-----:R0:W1:Y:S02]  /*7470*/  SYNCS.PHASECHK.TRANS64.TRYWAIT P0, [R6+URZ], R5 ;  /* 0x00000005060075a7 */ /* 0x001064000800017f */
[----:B-1----:R-:W-:Y:S05]  /*7480*/  @!P0 NANOSLEEP.SYNCS 0x989680 ;  /* 0x009896800000895d */ /* 0x002fea0003900000 */
[----:B------:R-:W1:Y:S02]  /*7490*/  @!P0 SYNCS.PHASECHK.TRANS64 P0, [R6+URZ], R5 ;  /* 0x00000005060085a7 */ /* 0x000e64000800007f */
[----:B-1----:R-:W-:Y:S05]  /*74a0*/  @!P0 BRA `(.L_x_186) ;  /* 0xfffffffc00f08947 */ /* 0x002fea000383ffff */
[----:B------:R-:W-:Y:S05]  /*74b0*/  BRA `(.L_x_207) ;  /* 0xfffffff400c87947 */ /* 0x000fea000383ffff */
.L_x_187:
[----:B0-----:R0:W1:Y:S02]  /*74c0*/  SYNCS.PHASECHK.TRANS64.TRYWAIT P0, [R9+URZ], R4 ;  /* 0x00000004090075a7 */ /* 0x001064000800017f */
[----:B-1----:R-:W-:Y:S05]  /*74d0*/  @!P0 NANOSLEEP.SYNCS 0x989680 ;  /* 0x009896800000895d */ /* 0x002fea0003900000 */
[----:B------:R-:W1:Y:S02]  /*74e0*/  @!P0 SYNCS.PHASECHK.TRANS64 P0, [R9+URZ], R4 ;  /* 0x00000004090085a7 */ /* 0x000e64000800007f */
[----:B-1----:R-:W-:Y:S05]  /*74f0*/  @!P0 BRA `(.L_x_187) ;  /* 0xfffffffc00f08947 */ /* 0x002fea000383ffff */
[----:B------:R-:W-:Y:S05]  /*7500*/  BRA `(.L_x_208) ;  /* 0xfffffff400d87947 */ /* 0x000fea000383ffff */
.L_x_188:
[----:B0-----:R0:W1:Y:S02]  /*7510*/  SYNCS.PHASECHK.TRANS64.TRYWAIT P0, [R6+URZ], R5 ;  /* 0x00000005060075a7 */ /* 0x001064000800017f */
[----:B-1----:R-:W-:Y:S05]  /*7520*/  @!P0 NANOSLEEP.SYNCS 0x989680 ;  /* 0x009896800000895d */ /* 0x002fea0003900000 */
[----:B------:R-:W1:Y:S02]  /*7530*/  @!P0 SYNCS.PHASECHK.TRANS64 P0, [R6+URZ], R5 ;  /* 0x00000005060085a7 */ /* 0x000e64000800007f */
[----:B-1----:R-:W-:Y:S05]  /*7540*/  @!P0 BRA `(.L_x_188) ;  /* 0xfffffffc00f08947 */ /* 0x002fea000383ffff */
[----:B------:R-:W-:Y:S05]  /*7550*/  BRA `(.L_x_209) ;  /* 0xfffffff400e87947 */ /* 0x000fea000383ffff */
.L_x_189:
[----:B0-----:R0:W1:Y:S02]  /*7560*/  SYNCS.PHASECHK.TRANS64.TRYWAIT P0, [R9+URZ], R4 ;  /* 0x00000004090075a7 */ /* 0x001064000800017f */
[----:B-1----:R-:W-:Y:S05]  /*7570*/  @!P0 NANOSLEEP.SYNCS 0x989680 ;  /* 0x009896800000895d */ /* 0x002fea0003900000 */
[----:B------:R-:W1:Y:S02]  /*7580*/  @!P0 SYNCS.PHASECHK.TRANS64 P0, [R9+URZ], R4 ;  /* 0x00000004090085a7 */ /* 0x000e64000800007f */
[----:B-1----:R-:W-:Y:S05]  /*7590*/  @!P0 BRA `(.L_x_189) ;  /* 0xfffffffc00f08947 */ /* 0x002fea000383ffff */
[----:B------:R-:W-:Y:S05]  /*75a0*/  BRA `(.L_x_210) ;  /* 0xfffffff400f87947 */ /* 0x000fea000383ffff */
.L_x_190:
[----:B0-----:R0:W1:Y:S02]  /*75b0*/  SYNCS.PHASECHK.TRANS64.TRYWAIT P0, [R6+URZ], R5 ;  /* 0x00000005060075a7 */ /* 0x001064000800017f */
[----:B-1----:R-:W-:Y:S05]  /*75c0*/  @!P0 NANOSLEEP.SYNCS 0x989680 ;  /* 0x009896800000895d */ /* 0x002fea0003900000 */
[----:B------:R-:W1:Y:S02]  /*75d0*/  @!P0 SYNCS.PHASECHK.TRANS64 P0, [R6+URZ], R5 ;  /* 0x00000005060085a7 */ /* 0x000e64000800007f */
[----:B-1----:R-:W-:Y:S05]  /*75e0*/  @!P0 BRA `(.L_x_190) ;  /* 0xfffffffc00f08947 */ /* 0x002fea000383ffff */
[----:B------:R-:W-:Y:S05]  /*75f0*/  BRA `(.L_x_211) ;  /* 0xfffffff800087947 */ /* 0x000fea000383ffff */
.L_x_191:
[----:B0-----:R0:W1:Y:S02]  /*7600*/  SYNCS.PHASECHK.TRANS64.TRYWAIT P0, [R9+URZ], R4 ;  /* 0x00000004090075a7 */ /* 0x001064000800017f */
[----:B-1----:R-:W-:Y:S05]  /*7610*/  @!P0 NANOSLEEP.SYNCS 0x989680 ;  /* 0x009896800000895d */ /* 0x002fea0003900000 */
[----:B------:R-:W1:Y:S02]  /*7620*/  @!P0 SYNCS.PHASECHK.TRANS64 P0, [R9+URZ], R4 ;  /* 0x00000004090085a7 */ /* 0x000e64000800007f */
[----:B-1----:R-:W-:Y:S05]  /*7630*/  @!P0 BRA `(.L_x_191) ;  /* 0xfffffffc00f08947 */ /* 0x002fea000383ffff */
[----:B------:R-:W-:Y:S05]  /*7640*/  BRA `(.L_x_212) ;  /* 0xfffffff800187947 */ /* 0x000fea000383ffff */
.L_x_192:
[----:B0-----:R0:W1:Y:S02]  /*7650*/  SYNCS.PHASECHK.TRANS64.TRYWAIT P0, [R6+URZ], R5 ;  /* 0x00000005060075a7 */ /* 0x001064000800017f */
[----:B-1----:R-:W-:Y:S05]  /*7660*/  @!P0 NANOSLEEP.SYNCS 0x989680 ;  /* 0x009896800000895d */ /* 0x002fea0003900000 */
[----:B------:R-:W1:Y:S02]  /*7670*/  @!P0 SYNCS.PHASECHK.TRANS64 P0, [R6+URZ], R5 ;  /* 0x00000005060085a7 */ /* 0x000e64000800007f */
[----:B-1----:R-:W-:Y:S05]  /*7680*/  @!P0 BRA `(.L_x_192) ;  /* 0xfffffffc00f08947 */ /* 0x002fea000383ffff */
[----:B------:R-:W-:Y:S05]  /*7690*/  BRA `(.L_x_213) ;  /* 0xfffffff800287947 */ /* 0x000fea000383ffff */
.L_x_193:
[----:B0-----:R0:W1:Y:S02]  /*76a0*/  SYNCS.PHASECHK.TRANS64.TRYWAIT P0, [R9+URZ], R4 ;  /* 0x00000004090075a7 */ /* 0x001064000800017f */
[----:B-1----:R-:W-:Y:S05]  /*76b0*/  @!P0 NANOSLEEP.SYNCS 0x989680 ;  /* 0x009896800000895d */ /* 0x002fea0003900000 */
[----:B------:R-:W1:Y:S02]  /*76c0*/  @!P0 SYNCS.PHASECHK.TRANS64 P0, [R9+URZ], R4 ;  /* 0x00000004090085a7 */ /* 0x000e64000800007f */
[----:B-1----:R-:W-:Y:S05]  /*76d0*/  @!P0 BRA `(.L_x_193) ;  /* 0xfffffffc00f08947 */ /* 0x002fea000383ffff */
[----:B------:R-:W-:Y:S05]  /*76e0*/  BRA `(.L_x_214) ;  /* 0xfffffff800387947 */ /* 0x000fea000383ffff */
.L_x_194:
[----:B0-----:R0:W1:Y:S02]  /*76f0*/  SYNCS.PHASECHK.TRANS64.TRYWAIT P0, [R6+URZ], R5 ;  /* 0x00000005060075a7 */ /* 0x001064000800017f */
[----:B-1----:R-:W-:Y:S05]  /*7700*/  @!P0 NANOSLEEP.SYNCS 0x989680 ;  /* 0x009896800000895d */ /* 0x002fea0003900000 */
[----:B------:R-:W1:Y:S02]  /*7710*/  @!P0 SYNCS.PHASECHK.TRANS64 P0, [R6+URZ], R5 ;  /* 0x00000005060085a7 */ /* 0x000e64000800007f */
[----:B-1----:R-:W-:Y:S05]  /*7720*/  @!P0 BRA `(.L_x_194) ;  /* 0xfffffffc00f08947 */ /* 0x002fea000383ffff */
[----:B------:R-:W-:Y:S05]  /*7730*/  BRA `(.L_x_215) ;  /* 0xfffffff800487947 */ /* 0x000fea000383ffff */
.L_x_195:
[----:B0-----:R0:W1:Y:S02]  /*7740*/  SYNCS.PHASECHK.TRANS64.TRYWAIT P0, [R9+URZ], R4 ;  /* 0x00000004090075a7 */ /* 0x001064000800017f */
[----:B-1----:R-:W-:Y:S05]  /*7750*/  @!P0 NANOSLEEP.SYNCS 0x989680 ;  /* 0x009896800000895d */ /* 0x002fea0003900000 */
[----:B------:R-:W1:Y:S02]  /*7760*/  @!P0 SYNCS.PHASECHK.TRANS64 P0, [R9+URZ], R4 ;  /* 0x00000004090085a7 */ /* 0x000e64000800007f */
[----:B-1----:R-:W-:Y:S05]  /*7770*/  @!P0 BRA `(.L_x_195) ;  /* 0xfffffffc00f08947 */ /* 0x002fea000383ffff */
[----:B------:R-:W-:Y:S05]  /*7780*/  BRA `(.L_x_216) ;  /* 0xfffffff800587947 */ /* 0x000fea000383ffff */
.L_x_196:
[----:B-1----:R1:W2:Y:S02]  /*7790*/  SYNCS.PHASECHK.TRANS64.TRYWAIT P0, [R6+URZ], R5 ;  /* 0x00000005060075a7 */ /* 0x0022a4000800017f */
[----:B--2---:R-:W-:Y:S05]  /*77a0*/  @!P0 NANOSLEEP.SYNCS 0x989680 ;  /* 0x009896800000895d */ /* 0x004fea0003900000 */
[----:B------:R-:W2:Y:S02]  /*77b0*/  @!P0 SYNCS.PHASECHK.TRANS64 P0, [R6+URZ], R5 ;  /* 0x00000005060085a7 */ /* 0x000ea4000800007f */
[----:B--2---:R-:W-:Y:S05]  /*77c0*/  @!P0 BRA `(.L_x_196) ;  /* 0xfffffffc00f08947 */ /* 0x004fea000383ffff */
[----:B------:R-:W-:Y:S05]  /*77d0*/  BRA `(.L_x_217) ;  /* 0xfffffff800607947 */ /* 0x000fea000383ffff */
.L_x_218:
[----:B------:R-:W-:-:S00]  /*77e0*/  BRA `(.L_x_218) ;  /* 0xfffffffc00fc7947 */ /* 0x000fc0000383ffff */
[----:B------:R-:W-:-:S00]  /*77f0*/  NOP ;  /* 0x0000000000007918 */ /* 0x000fc00000000000 */
        /* <DEDUP_REMOVED lines=8> */
.L_x_219:


//--------------------- .nv.global.init           --------------------------
	.section	.nv.global.init,"aw",@progbits
.nv.global.init:
	.type		$str$22,@object
	.size		$str$22,($str$23 - $str$22)
$str$22:
        /*0000*/ 	.byte	0x6b, 0x5f, 0x74, 0x69, 0x6c, 0x65, 0x5f, 0x63, 0x6f, 0x75, 0x6e, 0x74, 0x20, 0x3e, 0x3d, 0x20
        /*0010*/ 	.byte	0x31, 0x00
	.type		$str$23,@object
	.size		$str$23,(__unnamed_1 - $str$23)
$str$23:
        /*0012*/ 	.byte	0x2f, 0x74, 0x6d, 0x70, 0x2f, 0x63, 0x75, 0x74, 0x6c, 0x61, 0x73, 0x73, 0x5f, 0x73, 0x77, 0x65
        /*0022*/ 	.byte	0x65, 0x70, 0x5f, 0x73, 0x72, 0x63, 0x2f, 0x69, 0x6e, 0x63, 0x6c, 0x75, 0x64, 0x65, 0x2f, 0x63
        /*0032*/ 	.byte	0x75, 0x74, 0x6c, 0x61, 0x73, 0x73, 0x2f, 0x67, 0x65, 0x6d, 0x6d, 0x2f, 0x63, 0x6f, 0x6c, 0x6c
        /*0042*/ 	.byte	0x65, 0x63, 0x74, 0x69, 0x76, 0x65, 0x2f, 0x73, 0x6d, 0x39, 0x30, 0x5f, 0x6d, 0x6d, 0x61, 0x5f
        /*0052*/ 	.byte	0x74, 0x6d, 0x61, 0x5f, 0x67, 0x6d, 0x6d, 0x61, 0x5f, 0x73, 0x73, 0x5f, 0x77, 0x61, 0x72, 0x70
        /*0062*/ 	.byte	0x73, 0x70, 0x65, 0x63, 0x69, 0x61, 0x6c, 0x69, 0x7a, 0x65, 0x64, 0x2e, 0x68, 0x70, 0x70, 0x00
	.type		__unnamed_1,@object
	.size		__unnamed_1,(.L_0 - __unnamed_1)
__unnamed_1:
        /*0072*/ 	.byte	0x76, 0x6f, 0x69, 0x64, 0x20, 0x63, 0x75, 0x74, 0x6c, 0x61, 0x73, 0x73, 0x3a, 0x3a, 0x67, 0x65
        /* <DEDUP_REMOVED lines=172> */
.L_0:


//--------------------- .nv.shared._ZN7cutlass13device_kernelINS_4gemm6kernel13GemmUniversalIN4cute5tupleIJiiiiEEENS1_10collective13CollectiveMmaINS1_34MainloopSm90TmaGmmaWarpSpecializedILi14ENS5_IJNS4_1CILi1EEESB_SB_EEENS1_35KernelTmaWarpSpecializedCooperativeEEENS5_IJNSA_ILi128EEESF_NSA_ILi64EEEEEEaNS5_IJlSB_lEEEaSI_NS4_8TiledMMAINS4_8MMA_AtomIJNS4_4SM904GMMA27MMA_64x128x32_S32S8S8_SS_TNEEEENS4_6LayoutINS5_IJNSA_ILi2EEESB_SB_EEENS5_IJSB_NSA_ILi0EEESS_EEEEENS5_IJNS4_10UnderscoreESV_SV_EEEEENS4_13SM90_TMA_LOADENS4_14ComposedLayoutINS4_7SwizzleILi2ELi4ELi3EEENS4_18smem_ptr_flag_bitsILi8EEENSP_INS5_IJNSA_ILi8EEESG_EEENS5_IJSG_SB_EEEEEEEvNS4_8identityESY_S18_vS19_EENS_8epilogue10collective6detail29Sm90TmaWarpSpecializedAdapterINS1C_15DefaultEpilogueIaSI_SI_NS1B_6thread17LinearCombinationIaLi1EiiLNS1G_9ScaleType4KindE0ELNS_15FloatRoundStyleE2EaEENS1_15EpilogueDefaultEEEEEvvEEEEvNT_6ParamsE --------------------------
	.section	.nv.shared._ZN7cutlass13device_kernelINS_4gemm6kernel13GemmUniversalIN4cute5tupleIJiiiiEEENS1_10collective13CollectiveMmaINS1_34MainloopSm90TmaGmmaWarpSpecializedILi14ENS5_IJNS4_1CILi1EEESB_SB_EEENS1_35KernelTmaWarpSpecializedCooperativeEEENS5_IJNSA_ILi128EEESF_NSA_ILi64EEEEEEaNS5_IJlSB_lEEEaSI_NS4_8TiledMMAINS4_8MMA_AtomIJNS4_4SM904GMMA27MMA_64x128x32_S32S8S8_SS_TNEEEENS4_6LayoutINS5_IJNSA_ILi2EEESB_SB_EEENS5_IJSB_NSA_ILi0EEESS_EEEEENS5_IJNS4_10UnderscoreESV_SV_EEEEENS4_13SM90_TMA_LOADENS4_14ComposedLayoutINS4_7SwizzleILi2ELi4ELi3EEENS4_18smem_ptr_flag_bitsILi8EEENSP_INS5_IJNSA_ILi8EEESG_EEENS5_IJSG_SB_EEEEEEEvNS4_8identityESY_S18_vS19_EENS_8epilogue10collective6detail29Sm90TmaWarpSpecializedAdapterINS1C_15DefaultEpilogueIaSI_SI_NS1B_6thread17LinearCombinationIaLi1EiiLNS1G_9ScaleType4KindE0ELNS_15FloatRoundStyleE2EaEENS1_15EpilogueDefaultEEEEEvvEEEEvNT_6ParamsE,"aw",@nobits
	.sectionflags	@""
	.align	16
	.zero		1024


//--------------------- .nv.shared.reserved.0     --------------------------
	.section	.nv.shared.reserved.0,"aw",@nobits
	.weak		__nv_reservedSMEM_offset_0_alias
	.size		__nv_reservedSMEM_offset_0_alias, 0, 0
	.other		__nv_reservedSMEM_offset_0_alias,@"STO_CUDA_RESERVED_SHARED STV_DEFAULT"
__nv_reservedSMEM_offset_0_alias:
	.zero		0


//--------------------- .nv.global                --------------------------
	.section	.nv.global,"aw",@nobits
.nv.global:
	.type		_ZN40_INTERNAL_48142900_4_k_cu_cfb0d52b_244334cute1_E,@object
	.size		_ZN40_INTERNAL_48142900_4_k_cu_cfb0d52b_244334cute1_E,(_ZN40_INTERNAL_48142900_4_k_cu_cfb0d52b_244334cuda3std3__45__cpo6cbeginE - _ZN40_INTERNAL_48142900_4_k_cu_cfb0d52b_244334cute1_E)
_ZN40_INTERNAL_48142900_4_k_cu_cfb0d52b_244334cute1_E:
	.zero		1
	.type		_ZN40_INTERNAL_48142900_4_k_cu_cfb0d52b_244334cuda3std3__45__cpo6cbeginE,@object
	.size		_ZN40_INTERNAL_48142900_4_k_cu_cfb0d52b_244334cuda3std3__45__cpo6cbeginE,(_ZN40_INTERNAL_48142900_4_k_cu_cfb0d52b_244334cuda3std3__48in_placeE - _ZN40_INTERNAL_48142900_4_k_cu_cfb0d52b_244334cuda3std3__45__cpo6cbeginE)
_ZN40_INTERNAL_48142900_4_k_cu_cfb0d52b_244334cuda3std3__45__cpo6cbeginE:
	.zero		1
	.type		_ZN40_INTERNAL_48142900_4_k_cu_cfb0d52b_244334cuda3std3__48in_placeE,@object
	.size		_ZN40_INTERNAL_48142900_4_k_cu_cfb0d52b_244334cuda3std3__48in_placeE,(_ZN40_INTERNAL_48142900_4_k_cu_cfb0d52b_244334cuda3std6ranges3__45__cpo9iter_moveE - _ZN40_INTERNAL_48142900_4_k_cu_cfb0d52b_244334cuda3std3__48in_placeE)
_ZN40_INTERNAL_48142900_4_k_cu_cfb0d52b_244334cuda3std3__48in_placeE:
	.zero		1
	.type		_ZN40_INTERNAL_48142900_4_k_cu_cfb0d52b_244334cuda3std6ranges3__45__cpo9iter_moveE,@object
	.size		_ZN40_INTERNAL_48142900_4_k_cu_cfb0d52b_244334cuda3std6ranges3__45__cpo9iter_moveE,(_ZN40_INTERNAL_48142900_4_k_cu_cfb0d52b_244334cuda3std3__45__cpo5beginE - _ZN40_INTERNAL_48142900_4_k_cu_cfb0d52b_244334cuda3std6ranges3__45__cpo9iter_moveE)
_ZN40_INTERNAL_48142900_4_k_cu_cfb0d52b_244334cuda3std6ranges3__45__cpo9iter_moveE:
	.zero		1
	.type		_ZN40_INTERNAL_48142900_4_k_cu_cfb0d52b_244334cuda3std3__45__cpo5beginE,@object
	.size		_ZN40_INTERNAL_48142900_4_k_cu_cfb0d52b_244334cuda3std3__45__cpo5beginE,(_ZN40_INTERNAL_48142900_4_k_cu_cfb0d52b_244334cuda3std3__442_GLOBAL__N__48142900_4_k_cu_cfb0d52b_244336ignoreE - _ZN40_INTERNAL_48142900_4_k_cu_cfb0d52b_244334cuda3std3__45__cpo5beginE)
_ZN40_INTERNAL_48142900_4_k_cu_cfb0d52b_244334cuda3std3__45__cpo5beginE:
	.zero		1
	.type		_ZN40_INTERNAL_48142900_4_k_cu_cfb0d52b_244334cuda3std3__442_GLOBAL__N__48142900_4_k_cu_cfb0d52b_244336ignoreE,@object
	.size		_ZN40_INTERNAL_48142900_4_k_cu_cfb0d52b_244334cuda3std3__442_GLOBAL__N__48142900_4_k_cu_cfb0d52b_244336ignoreE,(_ZN40_INTERNAL_48142900_4_k_cu_cfb0d52b_244334cute7productE - _ZN40_INTERNAL_48142900_4_k_cu_cfb0d52b_244334cuda3std3__442_GLOBAL__N__48142900_4_k_cu_cfb0d52b_244336ignoreE)
_ZN40_INTERNAL_48142900_4_k_cu_cfb0d52b_244334cuda3std3__442_GLOBAL__N__48142900_4_k_cu_cfb0d52b_244336ignoreE:
	.zero		1
	.type		_ZN40_INTERNAL_48142900_4_k_cu_cfb0d52b_244334cute7productE,@object
	.size		_ZN40_INTERNAL_48142900_4_k_cu_cfb0d52b_244334cute7productE,(_ZN40_INTERNAL_48142900_4_k_cu_cfb0d52b_244334cuda3std3__45__cpo3endE - _ZN40_INTERNAL_48142900_4_k_cu_cfb0d52b_244334cute7productE)
_ZN40_INTERNAL_48142900_4_k_cu_cfb0d52b_244334cute7productE:
	.zero		1
	.type		_ZN40_INTERNAL_48142900_4_k_cu_cfb0d52b_244334cuda3std3__45__cpo3endE,@object
	.size		_ZN40_INTERNAL_48142900_4_k_cu_cfb0d52b_244334cuda3std3__45__cpo3endE,(_ZN40_INTERNAL_48142900_4_k_cu_cfb0d52b_244334cuda3std3__419piecewise_constructE - _ZN40_INTERNAL_48142900_4_k_cu_cfb0d52b_244334cuda3std3__45__cpo3endE)
_ZN40_INTERNAL_48142900_4_k_cu_cfb0d52b_244334cuda3std3__45__cpo3endE:
	.zero		1
	.type		_ZN40_INTERNAL_48142900_4_k_cu_cfb0d52b_244334cuda3std3__419piecewise_constructE,@object
	.size		_ZN40_INTERNAL_48142900_4_k_cu_cfb0d52b_244334cuda3std3__419piecewise_constructE,(_ZN40_INTERNAL_48142900_4_k_cu_cfb0d52b_244334cuda3std3__45__cpo4cendE - _ZN40_INTERNAL_48142900_4_k_cu_cfb0d52b_244334cuda3std3__419piecewise_constructE)
_ZN40_INTERNAL_48142900_4_k_cu_cfb0d52b_244334cuda3std3__419piecewise_constructE:
	.zero		1
	.type		_ZN40_INTERNAL_48142900_4_k_cu_cfb0d52b_244334cuda3std3__45__cpo4cendE,@object
	.size		_ZN40_INTERNAL_48142900_4_k_cu_cfb0d52b_244334cuda3std3__45__cpo4cendE,(_ZN40_INTERNAL_48142900_4_k_cu_cfb0d52b_244334cuda3std6ranges3__45__cpo4swapE - _ZN40_INTERNAL_48142900_4_k_cu_cfb0d52b_244334cuda3std3__45__cpo4cendE)
_ZN40_INTERNAL_48142900_4_k_cu_cfb0d52b_244334cuda3std3__45__cpo4cendE:
	.zero		1
	.type		_ZN40_INTERNAL_48142900_4_k_cu_cfb0d52b_244334cuda3std6ranges3__45__cpo4swapE,@object
	.size		_ZN40_INTERNAL_48142900_4_k_cu_cfb0d52b_244334cuda3std6ranges3__45__cpo4swapE,(.L_8 - _ZN40_INTERNAL_48142900_4_k_cu_cfb0d52b_244334cuda3std6ranges3__45__cpo4swapE)
_ZN40_INTERNAL_48142900_4_k_cu_cfb0d52b_244334cuda3std6ranges3__45__cpo4swapE:
	.zero		1
.L_8:


//--------------------- .nv.constant0._ZN7cutlass13device_kernelINS_4gemm6kernel13GemmUniversalIN4cute5tupleIJiiiiEEENS1_10collective13CollectiveMmaINS1_34MainloopSm90TmaGmmaWarpSpecializedILi14ENS5_IJNS4_1CILi1EEESB_SB_EEENS1_35KernelTmaWarpSpecializedCooperativeEEENS5_IJNSA_ILi128EEESF_NSA_ILi64EEEEEEaNS5_IJlSB_lEEEaSI_NS4_8TiledMMAINS4_8MMA_AtomIJNS4_4SM904GMMA27MMA_64x128x32_S32S8S8_SS_TNEEEENS4_6LayoutINS5_IJNSA_ILi2EEESB_SB_EEENS5_IJSB_NSA_ILi0EEESS_EEEEENS5_IJNS4_10UnderscoreESV_SV_EEEEENS4_13SM90_TMA_LOADENS4_14ComposedLayoutINS4_7SwizzleILi2ELi4ELi3EEENS4_18smem_ptr_flag_bitsILi8EEENSP_INS5_IJNSA_ILi8EEESG_EEENS5_IJSG_SB_EEEEEEEvNS4_8identityESY_S18_vS19_EENS_8epilogue10collective6detail29Sm90TmaWarpSpecializedAdapterINS1C_15DefaultEpilogueIaSI_SI_NS1B_6thread17LinearCombinationIaLi1EiiLNS1G_9ScaleType4KindE0ELNS_15FloatRoundStyleE2EaEENS1_15EpilogueDefaultEEEEEvvEEEEvNT_6ParamsE --------------------------
	.section	.nv.constant0._ZN7cutlass13device_kernelINS_4gemm6kernel13GemmUniversalIN4cute5tupleIJiiiiEEENS1_10collective13CollectiveMmaINS1_34MainloopSm90TmaGmmaWarpSpecializedILi14ENS5_IJNS4_1CILi1EEESB_SB_EEENS1_35KernelTmaWarpSpecializedCooperativeEEENS5_IJNSA_ILi128EEESF_NSA_ILi64EEEEEEaNS5_IJlSB_lEEEaSI_NS4_8TiledMMAINS4_8MMA_AtomIJNS4_4SM904GMMA27MMA_64x128x32_S32S8S8_SS_TNEEEENS4_6LayoutINS5_IJNSA_ILi2EEESB_SB_EEENS5_IJSB_NSA_ILi0EEESS_EEEEENS5_IJNS4_10UnderscoreESV_SV_EEEEENS4_13SM90_TMA_LOADENS4_14ComposedLayoutINS4_7SwizzleILi2ELi4ELi3EEENS4_18smem_ptr_flag_bitsILi8EEENSP_INS5_IJNSA_ILi8EEESG_EEENS5_IJSG_SB_EEEEEEEvNS4_8identityESY_S18_vS19_EENS_8epilogue10collective6detail29Sm90TmaWarpSpecializedAdapterINS1C_15DefaultEpilogueIaSI_SI_NS1B_6thread17LinearCombinationIaLi1EiiLNS1G_9ScaleType4KindE0ELNS_15FloatRoundStyleE2EaEENS1_15EpilogueDefaultEEEEEvvEEEEvNT_6ParamsE,"a",@progbits
	.sectionflags	@""
	.align	4
.nv.constant0._ZN7cutlass13device_kernelINS_4gemm6kernel13GemmUniversalIN4cute5tupleIJiiiiEEENS1_10collective13CollectiveMmaINS1_34MainloopSm90TmaGmmaWarpSpecializedILi14ENS5_IJNS4_1CILi1EEESB_SB_EEENS1_35KernelTmaWarpSpecializedCooperativeEEENS5_IJNSA_ILi128EEESF_NSA_ILi64EEEEEEaNS5_IJlSB_lEEEaSI_NS4_8TiledMMAINS4_8MMA_AtomIJNS4_4SM904GMMA27MMA_64x128x32_S32S8S8_SS_TNEEEENS4_6LayoutINS5_IJNSA_ILi2EEESB_SB_EEENS5_IJSB_NSA_ILi0EEESS_EEEEENS5_IJNS4_10UnderscoreESV_SV_EEEEENS4_13SM90_TMA_LOADENS4_14ComposedLayoutINS4_7SwizzleILi2ELi4ELi3EEENS4_18smem_ptr_flag_bitsILi8EEENSP_INS5_IJNSA_ILi8EEESG_EEENS5_IJSG_SB_EEEEEEEvNS4_8identityESY_S18_vS19_EENS_8epilogue10collective6detail29Sm90TmaWarpSpecializedAdapterINS1C_15DefaultEpilogueIaSI_SI_NS1B_6thread17LinearCombinationIaLi1EiiLNS1G_9ScaleType4KindE0ELNS_15FloatRoundStyleE2EaEENS1_15EpilogueDefaultEEEEEvvEEEEvNT_6ParamsE:
	.zero		1664


//--------------------- SYMBOLS --------------------------

	.type		.nv.reservedSmem.offset0,@object
	.size		.nv.reservedSmem.offset0,0x4
	.type		__assertfail,@function
